//
// Generated by NVIDIA NVVM Compiler
//
// Compiler Build ID: CL-36424714
// Cuda compilation tools, release 13.0, V13.0.88
// Based on NVVM 20.0.0
//

.version 9.0
.target sm_100
.address_size 64

	// .globl	_Z9bbpKernelP2sJl
.global .align 8 .u64 baseSystem = 16;

.visible .entry _Z9bbpKernelP2sJl(
	.param .u64 .ptr .align 1 _Z9bbpKernelP2sJl_param_0,
	.param .u64 _Z9bbpKernelP2sJl_param_1
)
{
	.reg .pred 	%p<43>;
	.reg .b32 	%r<52>;
	.reg .b64 	%rd<150>;
	.reg .b64 	%fd<46>;

	ld.param.u64 	%rd76, [_Z9bbpKernelP2sJl_param_1];
	mov.u32 	%r1, %ntid.x;
	mov.u32 	%r2, %nctaid.x;
	mul.lo.s32 	%r3, %r1, %r2;
	mov.u32 	%r4, %tid.x;
	mov.u32 	%r5, %ctaid.x;
	mad.lo.s32 	%r6, %r1, %r5, %r4;
	cvt.s64.s32 	%rd1, %r6;
	cvt.s64.s32 	%rd2, %r3;
	setp.lt.s64 	%p1, %rd76, %rd1;
	mov.f64 	%fd42, 0d0000000000000000;
	mov.u64 	%rd121, %rd1;
	mov.f64 	%fd43, %fd42;
	mov.f64 	%fd44, %fd42;
	mov.f64 	%fd45, %fd42;
	@%p1 bra 	$L__BB0_62;
$L__BB0_1:
	shl.b64 	%rd4, %rd121, 3;
	or.b64  	%rd5, %rd4, 1;
	sub.s64 	%rd144, %rd76, %rd121;
	setp.lt.s64 	%p2, %rd144, 1;
	mov.b64 	%rd125, 1;
	@%p2 bra 	$L__BB0_13;
	mov.b64 	%rd125, 1;
	mov.b64 	%rd126, 16;
	mov.u64 	%rd123, %rd144;
$L__BB0_3:
	mov.u64 	%rd8, %rd123;
	and.b64  	%rd80, %rd8, 1;
	setp.eq.b64 	%p3, %rd80, 1;
	not.pred 	%p4, %p3;
	@%p4 bra 	$L__BB0_8;
	mul.lo.s64 	%rd125, %rd126, %rd125;
	setp.lt.u64 	%p5, %rd125, 4294967296;
	@%p5 bra 	$L__BB0_8;
	or.b64  	%rd81, %rd125, %rd5;
	and.b64  	%rd82, %rd81, -4294967296;
	setp.ne.s64 	%p6, %rd82, 0;
	@%p6 bra 	$L__BB0_7;
	cvt.u32.u64 	%r7, %rd5;
	cvt.u32.u64 	%r8, %rd125;
	rem.u32 	%r9, %r8, %r7;
	cvt.u64.u32 	%rd125, %r9;
	bra.uni 	$L__BB0_8;
$L__BB0_7:
	rem.u64 	%rd125, %rd125, %rd5;
$L__BB0_8:
	mul.lo.s64 	%rd126, %rd126, %rd126;
	setp.lt.u64 	%p7, %rd126, 4294967296;
	@%p7 bra 	$L__BB0_12;
	or.b64  	%rd83, %rd126, %rd5;
	and.b64  	%rd84, %rd83, -4294967296;
	setp.ne.s64 	%p8, %rd84, 0;
	@%p8 bra 	$L__BB0_11;
	cvt.u32.u64 	%r10, %rd5;
	cvt.u32.u64 	%r11, %rd126;
	rem.u32 	%r12, %r11, %r10;
	cvt.u64.u32 	%rd126, %r12;
	bra.uni 	$L__BB0_12;
$L__BB0_11:
	rem.u64 	%rd126, %rd126, %rd5;
$L__BB0_12:
	shr.u64 	%rd123, %rd8, 1;
	setp.gt.u64 	%p9, %rd8, 1;
	@%p9 bra 	$L__BB0_3;
$L__BB0_13:
	or.b64  	%rd85, %rd125, %rd5;
	and.b64  	%rd86, %rd85, -4294967296;
	setp.ne.s64 	%p10, %rd86, 0;
	@%p10 bra 	$L__BB0_15;
	cvt.u32.u64 	%r13, %rd5;
	cvt.u32.u64 	%r14, %rd125;
	rem.u32 	%r15, %r14, %r13;
	cvt.u64.u32 	%rd128, %r15;
	bra.uni 	$L__BB0_16;
$L__BB0_15:
	rem.u64 	%rd128, %rd125, %rd5;
$L__BB0_16:
	cvt.rn.f64.s64 	%fd17, %rd128;
	cvt.rn.f64.s64 	%fd18, %rd5;
	div.rn.f64 	%fd19, %fd17, %fd18;
	add.f64 	%fd5, %fd45, %fd19;
	add.s64 	%rd23, %rd4, 4;
	mov.b64 	%rd132, 1;
	@%p2 bra 	$L__BB0_28;
	mov.b64 	%rd132, 1;
	mov.b64 	%rd133, 16;
	mov.u64 	%rd130, %rd144;
$L__BB0_18:
	mov.u64 	%rd25, %rd130;
	and.b64  	%rd90, %rd25, 1;
	setp.eq.b64 	%p12, %rd90, 1;
	not.pred 	%p13, %p12;
	@%p13 bra 	$L__BB0_23;
	mul.lo.s64 	%rd132, %rd133, %rd132;
	setp.lt.u64 	%p14, %rd132, 4294967296;
	@%p14 bra 	$L__BB0_23;
	or.b64  	%rd91, %rd132, %rd23;
	and.b64  	%rd92, %rd91, -4294967296;
	setp.ne.s64 	%p15, %rd92, 0;
	@%p15 bra 	$L__BB0_22;
	cvt.u32.u64 	%r16, %rd23;
	cvt.u32.u64 	%r17, %rd132;
	rem.u32 	%r18, %r17, %r16;
	cvt.u64.u32 	%rd132, %r18;
	bra.uni 	$L__BB0_23;
$L__BB0_22:
	rem.u64 	%rd132, %rd132, %rd23;
$L__BB0_23:
	mul.lo.s64 	%rd133, %rd133, %rd133;
	setp.lt.u64 	%p16, %rd133, 4294967296;
	@%p16 bra 	$L__BB0_27;
	or.b64  	%rd93, %rd133, %rd23;
	and.b64  	%rd94, %rd93, -4294967296;
	setp.ne.s64 	%p17, %rd94, 0;
	@%p17 bra 	$L__BB0_26;
	cvt.u32.u64 	%r19, %rd23;
	cvt.u32.u64 	%r20, %rd133;
	rem.u32 	%r21, %r20, %r19;
	cvt.u64.u32 	%rd133, %r21;
	bra.uni 	$L__BB0_27;
$L__BB0_26:
	rem.u64 	%rd133, %rd133, %rd23;
$L__BB0_27:
	shr.u64 	%rd130, %rd25, 1;
	setp.gt.u64 	%p18, %rd25, 1;
	@%p18 bra 	$L__BB0_18;
$L__BB0_28:
	or.b64  	%rd95, %rd132, %rd23;
	and.b64  	%rd96, %rd95, -4294967296;
	setp.ne.s64 	%p19, %rd96, 0;
	@%p19 bra 	$L__BB0_30;
	cvt.u32.u64 	%r22, %rd23;
	cvt.u32.u64 	%r23, %rd132;
	rem.u32 	%r24, %r23, %r22;
	cvt.u64.u32 	%rd135, %r24;
	bra.uni 	$L__BB0_31;
$L__BB0_30:
	rem.u64 	%rd135, %rd132, %rd23;
$L__BB0_31:
	cvt.rn.f64.s64 	%fd20, %rd135;
	cvt.rn.f64.s64 	%fd21, %rd23;
	div.rn.f64 	%fd22, %fd20, %fd21;
	add.f64 	%fd6, %fd44, %fd22;
	add.s64 	%rd40, %rd4, 5;
	mov.b64 	%rd139, 1;
	@%p2 bra 	$L__BB0_43;
	mov.b64 	%rd139, 1;
	mov.b64 	%rd140, 16;
	mov.u64 	%rd137, %rd144;
$L__BB0_33:
	mov.u64 	%rd42, %rd137;
	and.b64  	%rd100, %rd42, 1;
	setp.eq.b64 	%p21, %rd100, 1;
	not.pred 	%p22, %p21;
	@%p22 bra 	$L__BB0_38;
	mul.lo.s64 	%rd139, %rd140, %rd139;
	setp.lt.u64 	%p23, %rd139, 4294967296;
	@%p23 bra 	$L__BB0_38;
	or.b64  	%rd101, %rd139, %rd40;
	and.b64  	%rd102, %rd101, -4294967296;
	setp.ne.s64 	%p24, %rd102, 0;
	@%p24 bra 	$L__BB0_37;
	cvt.u32.u64 	%r25, %rd40;
	cvt.u32.u64 	%r26, %rd139;
	rem.u32 	%r27, %r26, %r25;
	cvt.u64.u32 	%rd139, %r27;
	bra.uni 	$L__BB0_38;
$L__BB0_37:
	rem.u64 	%rd139, %rd139, %rd40;
$L__BB0_38:
	mul.lo.s64 	%rd140, %rd140, %rd140;
	setp.lt.u64 	%p25, %rd140, 4294967296;
	@%p25 bra 	$L__BB0_42;
	or.b64  	%rd103, %rd140, %rd40;
	and.b64  	%rd104, %rd103, -4294967296;
	setp.ne.s64 	%p26, %rd104, 0;
	@%p26 bra 	$L__BB0_41;
	cvt.u32.u64 	%r28, %rd40;
	cvt.u32.u64 	%r29, %rd140;
	rem.u32 	%r30, %r29, %r28;
	cvt.u64.u32 	%rd140, %r30;
	bra.uni 	$L__BB0_42;
$L__BB0_41:
	rem.u64 	%rd140, %rd140, %rd40;
$L__BB0_42:
	shr.u64 	%rd137, %rd42, 1;
	setp.gt.u64 	%p27, %rd42, 1;
	@%p27 bra 	$L__BB0_33;
$L__BB0_43:
	or.b64  	%rd105, %rd139, %rd40;
	and.b64  	%rd106, %rd105, -4294967296;
	setp.ne.s64 	%p28, %rd106, 0;
	@%p28 bra 	$L__BB0_45;
	cvt.u32.u64 	%r31, %rd40;
	cvt.u32.u64 	%r32, %rd139;
	rem.u32 	%r33, %r32, %r31;
	cvt.u64.u32 	%rd142, %r33;
	bra.uni 	$L__BB0_46;
$L__BB0_45:
	rem.u64 	%rd142, %rd139, %rd40;
$L__BB0_46:
	cvt.rn.f64.s64 	%fd23, %rd142;
	cvt.rn.f64.s64 	%fd24, %rd40;
	div.rn.f64 	%fd25, %fd23, %fd24;
	add.f64 	%fd7, %fd43, %fd25;
	add.s64 	%rd57, %rd4, 6;
	mov.b64 	%rd146, 1;
	@%p2 bra 	$L__BB0_58;
	mov.b64 	%rd146, 1;
	mov.b64 	%rd147, 16;
$L__BB0_48:
	mov.u64 	%rd59, %rd144;
	and.b64  	%rd110, %rd59, 1;
	setp.eq.b64 	%p30, %rd110, 1;
	not.pred 	%p31, %p30;
	@%p31 bra 	$L__BB0_53;
	mul.lo.s64 	%rd146, %rd147, %rd146;
	setp.lt.u64 	%p32, %rd146, 4294967296;
	@%p32 bra 	$L__BB0_53;
	or.b64  	%rd111, %rd146, %rd57;
	and.b64  	%rd112, %rd111, -4294967296;
	setp.ne.s64 	%p33, %rd112, 0;
	@%p33 bra 	$L__BB0_52;
	cvt.u32.u64 	%r34, %rd57;
	cvt.u32.u64 	%r35, %rd146;
	rem.u32 	%r36, %r35, %r34;
	cvt.u64.u32 	%rd146, %r36;
	bra.uni 	$L__BB0_53;
$L__BB0_52:
	rem.u64 	%rd146, %rd146, %rd57;
$L__BB0_53:
	mul.lo.s64 	%rd147, %rd147, %rd147;
	setp.lt.u64 	%p34, %rd147, 4294967296;
	@%p34 bra 	$L__BB0_57;
	or.b64  	%rd113, %rd147, %rd57;
	and.b64  	%rd114, %rd113, -4294967296;
	setp.ne.s64 	%p35, %rd114, 0;
	@%p35 bra 	$L__BB0_56;
	cvt.u32.u64 	%r37, %rd57;
	cvt.u32.u64 	%r38, %rd147;
	rem.u32 	%r39, %r38, %r37;
	cvt.u64.u32 	%rd147, %r39;
	bra.uni 	$L__BB0_57;
$L__BB0_56:
	rem.u64 	%rd147, %rd147, %rd57;
$L__BB0_57:
	shr.u64 	%rd144, %rd59, 1;
	setp.gt.u64 	%p36, %rd59, 1;
	@%p36 bra 	$L__BB0_48;
$L__BB0_58:
	or.b64  	%rd115, %rd146, %rd57;
	and.b64  	%rd116, %rd115, -4294967296;
	setp.ne.s64 	%p37, %rd116, 0;
	@%p37 bra 	$L__BB0_60;
	cvt.u32.u64 	%r40, %rd57;
	cvt.u32.u64 	%r41, %rd146;
	rem.u32 	%r42, %r41, %r40;
	cvt.u64.u32 	%rd149, %r42;
	bra.uni 	$L__BB0_61;
$L__BB0_60:
	rem.u64 	%rd149, %rd146, %rd57;
$L__BB0_61:
	cvt.rn.f64.s64 	%fd26, %rd149;
	cvt.rn.f64.s64 	%fd27, %rd57;
	div.rn.f64 	%fd28, %fd26, %fd27;
	add.f64 	%fd29, %fd42, %fd28;
	cvt.rzi.f64.f64 	%fd30, %fd5;
	setp.eq.f64 	%p38, %fd5, %fd30;
	{
	.reg .b32 %temp; 
	mov.b64 	{%temp, %r43}, %fd5;
	}
	and.b32  	%r44, %r43, -2147483648;
	mov.b32 	%r45, 0;
	mov.b64 	%fd31, {%r45, %r44};
	sub.f64 	%fd32, %fd5, %fd30;
	selp.f64 	%fd45, %fd31, %fd32, %p38;
	cvt.rzi.f64.f64 	%fd33, %fd6;
	setp.eq.f64 	%p39, %fd6, %fd33;
	{
	.reg .b32 %temp; 
	mov.b64 	{%temp, %r46}, %fd6;
	}
	and.b32  	%r47, %r46, -2147483648;
	mov.b64 	%fd34, {%r45, %r47};
	sub.f64 	%fd35, %fd6, %fd33;
	selp.f64 	%fd44, %fd34, %fd35, %p39;
	cvt.rzi.f64.f64 	%fd36, %fd7;
	setp.eq.f64 	%p40, %fd7, %fd36;
	{
	.reg .b32 %temp; 
	mov.b64 	{%temp, %r48}, %fd7;
	}
	and.b32  	%r49, %r48, -2147483648;
	mov.b64 	%fd37, {%r45, %r49};
	sub.f64 	%fd38, %fd7, %fd36;
	selp.f64 	%fd43, %fd37, %fd38, %p40;
	cvt.rzi.f64.f64 	%fd39, %fd29;
	setp.eq.f64 	%p41, %fd29, %fd39;
	{
	.reg .b32 %temp; 
	mov.b64 	{%temp, %r50}, %fd29;
	}
	and.b32  	%r51, %r50, -2147483648;
	mov.b64 	%fd40, {%r45, %r51};
	sub.f64 	%fd41, %fd29, %fd39;
	selp.f64 	%fd42, %fd40, %fd41, %p41;
	add.s64 	%rd121, %rd121, %rd2;
	setp.le.s64 	%p42, %rd121, %rd76;
	@%p42 bra 	$L__BB0_1;
$L__BB0_62:
	ld.param.u64 	%rd120, [_Z9bbpKernelP2sJl_param_0];
	cvta.to.global.u64 	%rd117, %rd120;
	shl.b64 	%rd118, %rd1, 5;
	add.s64 	%rd119, %rd117, %rd118;
	st.global.f64 	[%rd119], %fd45;
	st.global.f64 	[%rd119+8], %fd44;
	st.global.f64 	[%rd119+16], %fd43;
	st.global.f64 	[%rd119+24], %fd42;
	ret;

}
	// .globl	_Z14reduceSJKernelP2sJii
.visible .entry _Z14reduceSJKernelP2sJii(
	.param .u64 .ptr .align 1 _Z14reduceSJKernelP2sJii_param_0,
	.param .u32 _Z14reduceSJKernelP2sJii_param_1,
	.param .u32 _Z14reduceSJKernelP2sJii_param_2
)
{
	.reg .pred 	%p<7>;
	.reg .b32 	%r<39>;
	.reg .b64 	%rd<19>;
	.reg .b64 	%fd<61>;

	ld.param.u64 	%rd3, [_Z14reduceSJKernelP2sJii_param_0];
	ld.param.u32 	%r17, [_Z14reduceSJKernelP2sJii_param_1];
	ld.param.u32 	%r18, [_Z14reduceSJKernelP2sJii_param_2];
	cvta.to.global.u64 	%rd1, %rd3;
	mov.u32 	%r19, %ntid.x;
	mov.u32 	%r20, %nctaid.x;
	mul.lo.s32 	%r1, %r19, %r20;
	mov.u32 	%r2, %tid.x;
	mov.u32 	%r21, %ctaid.x;
	mul.lo.s32 	%r3, %r19, %r21;
	add.s32 	%r37, %r3, %r2;
	setp.ge.s32 	%p1, %r37, %r18;
	@%p1 bra 	$L__BB1_7;
	add.s32 	%r22, %r37, %r1;
	max.s32 	%r23, %r18, %r22;
	setp.lt.s32 	%p2, %r22, %r18;
	selp.u32 	%r24, 1, 0, %p2;
	add.s32 	%r25, %r22, %r24;
	sub.s32 	%r26, %r23, %r25;
	div.u32 	%r27, %r26, %r1;
	add.s32 	%r5, %r27, %r24;
	and.b32  	%r28, %r5, 3;
	setp.eq.s32 	%p3, %r28, 3;
	@%p3 bra 	$L__BB1_4;
	add.s32 	%r29, %r5, 1;
	and.b32  	%r30, %r29, 3;
	neg.s32 	%r35, %r30;
	add.s64 	%rd2, %rd1, 16;
	add.s32 	%r31, %r2, %r17;
	add.s32 	%r34, %r31, %r3;
$L__BB1_3:
	.pragma "nounroll";
	mul.wide.s32 	%rd4, %r34, 32;
	add.s64 	%rd5, %rd2, %rd4;
	mul.wide.s32 	%rd6, %r37, 32;
	add.s64 	%rd7, %rd2, %rd6;
	ld.global.f64 	%fd1, [%rd5+-16];
	ld.global.f64 	%fd2, [%rd7+-16];
	add.f64 	%fd3, %fd1, %fd2;
	st.global.f64 	[%rd7+-16], %fd3;
	ld.global.f64 	%fd4, [%rd5+-8];
	ld.global.f64 	%fd5, [%rd7+-8];
	add.f64 	%fd6, %fd4, %fd5;
	st.global.f64 	[%rd7+-8], %fd6;
	ld.global.f64 	%fd7, [%rd5];
	ld.global.f64 	%fd8, [%rd7];
	add.f64 	%fd9, %fd7, %fd8;
	st.global.f64 	[%rd7], %fd9;
	ld.global.f64 	%fd10, [%rd5+8];
	ld.global.f64 	%fd11, [%rd7+8];
	add.f64 	%fd12, %fd10, %fd11;
	st.global.f64 	[%rd7+8], %fd12;
	add.s32 	%r37, %r37, %r1;
	add.s32 	%r35, %r35, 1;
	setp.ne.s32 	%p4, %r35, 0;
	add.s32 	%r34, %r34, %r1;
	@%p4 bra 	$L__BB1_3;
$L__BB1_4:
	setp.lt.u32 	%p5, %r5, 3;
	@%p5 bra 	$L__BB1_7;
	mul.wide.s32 	%rd12, %r1, 32;
	shl.b32 	%r33, %r1, 2;
$L__BB1_6:
	add.s32 	%r32, %r37, %r17;
	mul.wide.s32 	%rd8, %r32, 32;
	add.s64 	%rd9, %rd1, %rd8;
	ld.global.f64 	%fd13, [%rd9];
	mul.wide.s32 	%rd10, %r37, 32;
	add.s64 	%rd11, %rd1, %rd10;
	ld.global.f64 	%fd14, [%rd11];
	add.f64 	%fd15, %fd13, %fd14;
	st.global.f64 	[%rd11], %fd15;
	ld.global.f64 	%fd16, [%rd9+8];
	ld.global.f64 	%fd17, [%rd11+8];
	add.f64 	%fd18, %fd16, %fd17;
	st.global.f64 	[%rd11+8], %fd18;
	ld.global.f64 	%fd19, [%rd9+16];
	ld.global.f64 	%fd20, [%rd11+16];
	add.f64 	%fd21, %fd19, %fd20;
	st.global.f64 	[%rd11+16], %fd21;
	ld.global.f64 	%fd22, [%rd9+24];
	ld.global.f64 	%fd23, [%rd11+24];
	add.f64 	%fd24, %fd22, %fd23;
	st.global.f64 	[%rd11+24], %fd24;
	add.s64 	%rd13, %rd9, %rd12;
	ld.global.f64 	%fd25, [%rd13];
	add.s64 	%rd14, %rd11, %rd12;
	ld.global.f64 	%fd26, [%rd14];
	add.f64 	%fd27, %fd25, %fd26;
	st.global.f64 	[%rd14], %fd27;
	ld.global.f64 	%fd28, [%rd13+8];
	ld.global.f64 	%fd29, [%rd14+8];
	add.f64 	%fd30, %fd28, %fd29;
	st.global.f64 	[%rd14+8], %fd30;
	ld.global.f64 	%fd31, [%rd13+16];
	ld.global.f64 	%fd32, [%rd14+16];
	add.f64 	%fd33, %fd31, %fd32;
	st.global.f64 	[%rd14+16], %fd33;
	ld.global.f64 	%fd34, [%rd13+24];
	ld.global.f64 	%fd35, [%rd14+24];
	add.f64 	%fd36, %fd34, %fd35;
	st.global.f64 	[%rd14+24], %fd36;
	add.s64 	%rd15, %rd13, %rd12;
	ld.global.f64 	%fd37, [%rd15];
	add.s64 	%rd16, %rd14, %rd12;
	ld.global.f64 	%fd38, [%rd16];
	add.f64 	%fd39, %fd37, %fd38;
	st.global.f64 	[%rd16], %fd39;
	ld.global.f64 	%fd40, [%rd15+8];
	ld.global.f64 	%fd41, [%rd16+8];
	add.f64 	%fd42, %fd40, %fd41;
	st.global.f64 	[%rd16+8], %fd42;
	ld.global.f64 	%fd43, [%rd15+16];
	ld.global.f64 	%fd44, [%rd16+16];
	add.f64 	%fd45, %fd43, %fd44;
	st.global.f64 	[%rd16+16], %fd45;
	ld.global.f64 	%fd46, [%rd15+24];
	ld.global.f64 	%fd47, [%rd16+24];
	add.f64 	%fd48, %fd46, %fd47;
	st.global.f64 	[%rd16+24], %fd48;
	add.s64 	%rd17, %rd15, %rd12;
	ld.global.f64 	%fd49, [%rd17];
	add.s64 	%rd18, %rd16, %rd12;
	ld.global.f64 	%fd50, [%rd18];
	add.f64 	%fd51, %fd49, %fd50;
	st.global.f64 	[%rd18], %fd51;
	ld.global.f64 	%fd52, [%rd17+8];
	ld.global.f64 	%fd53, [%rd18+8];
	add.f64 	%fd54, %fd52, %fd53;
	st.global.f64 	[%rd18+8], %fd54;
	ld.global.f64 	%fd55, [%rd17+16];
	ld.global.f64 	%fd56, [%rd18+16];
	add.f64 	%fd57, %fd55, %fd56;
	st.global.f64 	[%rd18+16], %fd57;
	ld.global.f64 	%fd58, [%rd17+24];
	ld.global.f64 	%fd59, [%rd18+24];
	add.f64 	%fd60, %fd58, %fd59;
	st.global.f64 	[%rd18+24], %fd60;
	add.s32 	%r37, %r33, %r37;
	setp.lt.s32 	%p6, %r37, %r18;
	@%p6 bra 	$L__BB1_6;
$L__BB1_7:
	ret;

}


// ===== COMPILED SASS (sm_100) =====

	.target	sm_100

	.elftype	@"ET_EXEC"


//--------------------- .note.nv.tkinfo           --------------------------
	.section	.note.nv.tkinfo,"",@"SHT_NOTE"
	.sectionflags	@"SHF_NOTE_NV_TKINFO"
	.tkinfo
        /*0018*/ 	.word	0x00000002
        /*0030*/ 	.string	""
        /*0030*/ 	.string	"ptxas"
        /*0030*/ 	.string	"Cuda compilation tools, release 13.0, V13.0.88"
        /*0030*/ 	.string	"Build cuda_13.0.r13.0/compiler.36424714_0"
        /*0030*/ 	.string	"-arch sm_100 -m 64 "



//--------------------- .note.nv.cuinfo           --------------------------
	.section	.note.nv.cuinfo,"",@"SHT_NOTE"
	.sectionflags	@"SHF_NOTE_NV_CUINFO"
        /*0018*/ 	.short	0x0002
        /*001a*/ 	.short	0x0064
        /*001c*/ 	.short	0x0082
	.zero		2


//--------------------- .nv.info                  --------------------------
	.section	.nv.info,"",@"SHT_CUDA_INFO"
	.align	4


	//----- nvinfo : EIATTR_REGCOUNT
	.align		4
        /*0000*/ 	.byte	0x04, 0x2f
        /*0002*/ 	.short	(.L_2 - .L_1)
	.align		4
.L_1:
        /*0004*/ 	.word	index@(_Z9bbpKernelP2sJl)
        /*0008*/ 	.word	0x0000002c


	//----- nvinfo : EIATTR_FRAME_SIZE
	.align		4
.L_2:
        /*000c*/ 	.byte	0x04, 0x11
        /*000e*/ 	.short	(.L_4 - .L_3)
	.align		4
.L_3:
        /*0010*/ 	.word	index@($__internal_1_$__cuda_sm20_rem_u64)
        /*0014*/ 	.word	0x00000000


	//----- nvinfo : EIATTR_FRAME_SIZE
	.align		4
.L_4:
        /*0018*/ 	.byte	0x04, 0x11
        /*001a*/ 	.short	(.L_6 - .L_5)
	.align		4
.L_5:
        /*001c*/ 	.word	index@($__internal_0_$__cuda_sm20_div_rn_f64_full)
        /*0020*/ 	.word	0x00000000


	//----- nvinfo : EIATTR_FRAME_SIZE
	.align		4
.L_6:
        /*0024*/ 	.byte	0x04, 0x11
        /*0026*/ 	.short	(.L_8 - .L_7)
	.align		4
.L_7:
        /*0028*/ 	.word	index@(_Z9bbpKernelP2sJl)
        /*002c*/ 	.word	0x00000000


	//----- nvinfo : EIATTR_REGCOUNT
	.align		4
.L_8:
        /*0030*/ 	.byte	0x04, 0x2f
        /*0032*/ 	.short	(.L_10 - .L_9)
	.align		4
.L_9:
        /*0034*/ 	.word	index@(_Z14reduceSJKernelP2sJii)
        /*0038*/ 	.word	0x00000018


	//----- nvinfo : EIATTR_FRAME_SIZE
	.align		4
.L_10:
        /*003c*/ 	.byte	0x04, 0x11
        /*003e*/ 	.short	(.L_12 - .L_11)
	.align		4
.L_11:
        /*0040*/ 	.word	index@(_Z14reduceSJKernelP2sJii)
        /*0044*/ 	.word	0x00000000


	//----- nvinfo : EIATTR_MIN_STACK_SIZE
	.align		4
.L_12:
        /*0048*/ 	.byte	0x04, 0x12
        /*004a*/ 	.short	(.L_14 - .L_13)
	.align		4
.L_13:
        /*004c*/ 	.word	index@(_Z14reduceSJKernelP2sJii)
        /*0050*/ 	.word	0x00000000


	//----- nvinfo : EIATTR_MIN_STACK_SIZE
	.align		4
.L_14:
        /*0054*/ 	.byte	0x04, 0x12
        /*0056*/ 	.short	(.L_16 - .L_15)
	.align		4
.L_15:
        /*0058*/ 	.word	index@(_Z9bbpKernelP2sJl)
        /*005c*/ 	.word	0x00000000
.L_16:


//--------------------- .nv.compat                --------------------------
	.section	.nv.compat,"",@"SHT_CUDA_COMPAT_INFO"
	.align	4
        /*0000*/ 	.byte	0x02, 0x09, 0x00, 0x00, 0x02, 0x02, 0x01, 0x00, 0x02, 0x05, 0x05, 0x00, 0x03, 0x07, 0x01, 0x01
        /*0010*/ 	.byte	0x02, 0x03, 0x00, 0x00, 0x02, 0x06, 0x01, 0x00, 0x04, 0x0b, 0x08, 0x00, 0x01, 0x00, 0x00, 0x00
        /*0020*/ 	.byte	0x00, 0x00, 0x00, 0x00


//--------------------- .nv.info._Z14reduceSJKernelP2sJii --------------------------
	.section	.nv.info._Z14reduceSJKernelP2sJii,"",@"SHT_CUDA_INFO"
	.sectionflags	@""
	.align	4


	//----- nvinfo : EIATTR_CUDA_API_VERSION
	.align		4
        /*0000*/ 	.byte	0x04, 0x37
        /*0002*/ 	.short	(.L_18 - .L_17)
.L_17:
        /*0004*/ 	.word	0x00000082


	//----- nvinfo : EIATTR_KPARAM_INFO
	.align		4
.L_18:
        /*0008*/ 	.byte	0x04, 0x17
        /*000a*/ 	.short	(.L_20 - .L_19)
.L_19:
        /*000c*/ 	.word	0x00000000
        /*0010*/ 	.short	0x0002
        /*0012*/ 	.short	0x000c
        /*0014*/ 	.byte	0x00, 0xf0, 0x11, 0x00


	//----- nvinfo : EIATTR_KPARAM_INFO
	.align		4
.L_20:
        /*0018*/ 	.byte	0x04, 0x17
        /*001a*/ 	.short	(.L_22 - .L_21)
.L_21:
        /*001c*/ 	.word	0x00000000
        /*0020*/ 	.short	0x0001
        /*0022*/ 	.short	0x0008
        /*0024*/ 	.byte	0x00, 0xf0, 0x11, 0x00


	//----- nvinfo : EIATTR_KPARAM_INFO
	.align		4
.L_22:
        /*0028*/ 	.byte	0x04, 0x17
        /*002a*/ 	.short	(.L_24 - .L_23)
.L_23:
        /*002c*/ 	.word	0x00000000
        /*0030*/ 	.short	0x0000
        /*0032*/ 	.short	0x0000
        /*0034*/ 	.byte	0x00, 0xf5, 0x21, 0x00


	//----- nvinfo : EIATTR_SPARSE_MMA_MASK
	.align		4
.L_24:
        /*0038*/ 	.byte	0x03, 0x50
        /*003a*/ 	.short	0x0000


	//----- nvinfo : EIATTR_MAXREG_COUNT
	.align		4
        /*003c*/ 	.byte	0x03, 0x1b
        /*003e*/ 	.short	0x00ff


	//----- nvinfo : EIATTR_MERCURY_ISA_VERSION
	.align		4
        /*0040*/ 	.byte	0x03, 0x5f
        /*0042*/ 	.short	0x0101


	//----- nvinfo : EIATTR_VRC_CTA_INIT_COUNT
	.align		4
        /*0044*/ 	.byte	0x02, 0x4a
	.zero		1
	.zero		1


	//----- nvinfo : EIATTR_EXIT_INSTR_OFFSETS
	.align		4
        /*0048*/ 	.byte	0x04, 0x1c
        /*004a*/ 	.short	(.L_26 - .L_25)


	//   ....[0]....
.L_25:
        /*004c*/ 	.word	0x000000a0


	//   ....[1]....
        /*0050*/ 	.word	0x000004c0


	//   ....[2]....
        /*0054*/ 	.word	0x000009a0


	//----- nvinfo : EIATTR_CRS_STACK_SIZE
	.align		4
.L_26:
        /*0058*/ 	.byte	0x04, 0x1e
        /*005a*/ 	.short	(.L_28 - .L_27)
.L_27:
        /*005c*/ 	.word	0x00000000


	//----- nvinfo : EIATTR_CBANK_PARAM_SIZE
	.align		4
.L_28:
        /*0060*/ 	.byte	0x03, 0x19
        /*0062*/ 	.short	0x0010


	//----- nvinfo : EIATTR_PARAM_CBANK
	.align		4
        /*0064*/ 	.byte	0x04, 0x0a
        /*0066*/ 	.short	(.L_30 - .L_29)
	.align		4
.L_29:
        /*0068*/ 	.word	index@(.nv.constant0._Z14reduceSJKernelP2sJii)
        /*006c*/ 	.short	0x0380
        /*006e*/ 	.short	0x0010


	//----- nvinfo : EIATTR_SW_WAR
	.align		4
.L_30:
        /*0070*/ 	.byte	0x04, 0x36
        /*0072*/ 	.short	(.L_32 - .L_31)
.L_31:
        /*0074*/ 	.word	0x00000008
.L_32:


//--------------------- .nv.info._Z9bbpKernelP2sJl --------------------------
	.section	.nv.info._Z9bbpKernelP2sJl,"",@"SHT_CUDA_INFO"
	.sectionflags	@""
	.align	4


	//----- nvinfo : EIATTR_CUDA_API_VERSION
	.align		4
        /*0000*/ 	.byte	0x04, 0x37
        /*0002*/ 	.short	(.L_34 - .L_33)
.L_33:
        /*0004*/ 	.word	0x00000082


	//----- nvinfo : EIATTR_KPARAM_INFO
	.align		4
.L_34:
        /*0008*/ 	.byte	0x04, 0x17
        /*000a*/ 	.short	(.L_36 - .L_35)
.L_35:
        /*000c*/ 	.word	0x00000000
        /*0010*/ 	.short	0x0001
        /*0012*/ 	.short	0x0008
        /*0014*/ 	.byte	0x00, 0xf0, 0x21, 0x00


	//----- nvinfo : EIATTR_KPARAM_INFO
	.align		4
.L_36:
        /*0018*/ 	.byte	0x04, 0x17
        /*001a*/ 	.short	(.L_38 - .L_37)
.L_37:
        /*001c*/ 	.word	0x00000000
        /*0020*/ 	.short	0x0000
        /*0022*/ 	.short	0x0000
        /*0024*/ 	.byte	0x00, 0xf5, 0x21, 0x00


	//----- nvinfo : EIATTR_SPARSE_MMA_MASK
	.align		4
.L_38:
        /*0028*/ 	.byte	0x03, 0x50
        /*002a*/ 	.short	0x0000


	//----- nvinfo : EIATTR_MAXREG_COUNT
	.align		4
        /*002c*/ 	.byte	0x03, 0x1b
        /*002e*/ 	.short	0x00ff


	//----- nvinfo : EIATTR_MERCURY_ISA_VERSION
	.align		4
        /*0030*/ 	.byte	0x03, 0x5f
        /*0032*/ 	.short	0x0101


	//----- nvinfo : EIATTR_VRC_CTA_INIT_COUNT
	.align		4
        /*0034*/ 	.byte	0x02, 0x4a
	.zero		1
	.zero		1


	//----- nvinfo : EIATTR_EXIT_INSTR_OFFSETS
	.align		4
        /*0038*/ 	.byte	0x04, 0x1c
        /*003a*/ 	.short	(.L_40 - .L_39)


	//   ....[0]....
.L_39:
        /*003c*/ 	.word	0x00002b60


	//----- nvinfo : EIATTR_CRS_STACK_SIZE
	.align		4
.L_40:
        /*0040*/ 	.byte	0x04, 0x1e
        /*0042*/ 	.short	(.L_42 - .L_41)
.L_41:
        /*0044*/ 	.word	0x00000000


	//----- nvinfo : EIATTR_CBANK_PARAM_SIZE
	.align		4
.L_42:
        /*0048*/ 	.byte	0x03, 0x19
        /*004a*/ 	.short	0x0010


	//----- nvinfo : EIATTR_PARAM_CBANK
	.align		4
        /*004c*/ 	.byte	0x04, 0x0a
        /*004e*/ 	.short	(.L_44 - .L_43)
	.align		4
.L_43:
        /*0050*/ 	.word	index@(.nv.constant0._Z9bbpKernelP2sJl)
        /*0054*/ 	.short	0x0380
        /*0056*/ 	.short	0x0010


	//----- nvinfo : EIATTR_SW_WAR
	.align		4
.L_44:
        /*0058*/ 	.byte	0x04, 0x36
        /*005a*/ 	.short	(.L_46 - .L_45)
.L_45:
        /*005c*/ 	.word	0x00000008
.L_46:


//--------------------- .nv.callgraph             --------------------------
	.section	.nv.callgraph,"",@"SHT_CUDA_CALLGRAPH"
	.align	4
	.sectionentsize	8
	.align		4
        /*0000*/ 	.word	0x00000000
	.align		4
        /*0004*/ 	.word	0xffffffff
	.align		4
        /*0008*/ 	.word	0x00000000
	.align		4
        /*000c*/ 	.word	0xfffffffe
	.align		4
        /*0010*/ 	.word	0x00000000
	.align		4
        /*0014*/ 	.word	0xfffffffd
	.align		4
        /*0018*/ 	.word	0x00000000
	.align		4
        /*001c*/ 	.word	0xfffffffc


//--------------------- .nv.constant4             --------------------------
	.section	.nv.constant4,"a",@progbits
	.align	8
	.align		8
.nv.constant4:
        /*0000*/ 	.dword	baseSystem


//--------------------- .text._Z14reduceSJKernelP2sJii --------------------------
	.section	.text._Z14reduceSJKernelP2sJii,"ax",@progbits
	.align	128
        .global         _Z14reduceSJKernelP2sJii
        .type           _Z14reduceSJKernelP2sJii,@function
        .size           _Z14reduceSJKernelP2sJii,(.L_x_72 - _Z14reduceSJKernelP2sJii)
        .other          _Z14reduceSJKernelP2sJii,@"STO_CUDA_ENTRY STV_DEFAULT"
_Z14reduceSJKernelP2sJii:
.text._Z14reduceSJKernelP2sJii:
[----:B------:R-:W-:Y:S01]  /*0000*/  LDC R1, c[0x0][0x37c] ;  /* 0x0000df00ff017b82 */ /* 0x000fe20000000800 */
[----:B------:R-:W0:Y:S07]  /*0010*/  S2R R11, SR_TID.X ;  /* 0x00000000000b7919 */ /* 0x000e2e0000002100 */
[----:B------:R-:W1:Y:S01]  /*0020*/  S2UR UR4, SR_CTAID.X ;  /* 0x00000000000479c3 */ /* 0x000e620000002500 */
[----:B------:R-:W1:Y:S01]  /*0030*/  LDCU UR5, c[0x0][0x360] ;  /* 0x00006c00ff0577ac */ /* 0x000e620008000800 */
[----:B------:R-:W2:Y:S06]  /*0040*/  LDCU UR10, c[0x0][0x38c] ;  /* 0x00007180ff0a77ac */ /* 0x000eac0008000800 */
[----:B------:R-:W3:Y:S01]  /*0050*/  LDC R0, c[0x0][0x370] ;  /* 0x0000dc00ff007b82 */ /* 0x000ee20000000800 */
[----:B-1----:R-:W-:-:S06]  /*0060*/  UIMAD UR4, UR5, UR4, URZ ;  /* 0x00000004050472a4 */ /* 0x002fcc000f8e02ff */
[----:B0-----:R-:W-:Y:S02]  /*0070*/  VIADD R3, R11, UR4 ;  /* 0x000000040b037c36 */ /* 0x001fe40008000000 */
[----:B---3--:R-:W-:-:S03]  /*0080*/  IMAD R0, R0, UR5, RZ ;  /* 0x0000000500007c24 */ /* 0x008fc6000f8e02ff */
[----:B--2---:R-:W-:-:S13]  /*0090*/  ISETP.GE.AND P0, PT, R3, UR10, PT ;  /* 0x0000000a03007c0c */ /* 0x004fda000bf06270 */
[----:B------:R-:W-:Y:S05]  /*00a0*/  @P0 EXIT ;  /* 0x000000000000094d */ /* 0x000fea0003800000 */
[----:B------:R-:W0:Y:S01]  /*00b0*/  I2F.U32.RP R8, R0 ;  /* 0x0000000000087306 */ /* 0x000e220000209000 */
[C---:B------:R-:W-:Y:S01]  /*00c0*/  IADD3 R2, PT, PT, R0.reuse, R3, RZ ;  /* 0x0000000300027210 */ /* 0x040fe20007ffe0ff */
[----:B------:R-:W-:Y:S01]  /*00d0*/  IMAD.MOV R9, RZ, RZ, -R0 ;  /* 0x000000ffff097224 */ /* 0x000fe200078e0a00 */
[----:B------:R-:W-:Y:S01]  /*00e0*/  ISETP.NE.U32.AND P2, PT, R0, RZ, PT ;  /* 0x000000ff0000720c */ /* 0x000fe20003f45070 */
[----:B------:R-:W1:Y:S01]  /*00f0*/  LDCU UR11, c[0x0][0x388] ;  /* 0x00007100ff0b77ac */ /* 0x000e620008000800 */
[C---:B------:R-:W-:Y:S01]  /*0100*/  ISETP.GE.AND P0, PT, R2.reuse, UR10, PT ;  /* 0x0000000a02007c0c */ /* 0x040fe2000bf06270 */
[----:B------:R-:W-:Y:S01]  /*0110*/  BSSY.RECONVERGENT B0, `(.L_x_0) ;  /* 0x000003a000007945 */ /* 0x000fe20003800200 */
[----:B------:R-:W-:Y:S01]  /*0120*/  VIMNMX R7, PT, PT, R2, UR10, !PT ;  /* 0x0000000a02077c48 */ /* 0x000fe2000ffe0100 */
[----:B------:R-:W2:Y:S01]  /*0130*/  LDCU.64 UR8, c[0x0][0x358] ;  /* 0x00006b00ff0877ac */ /* 0x000ea20008000a00 */
[----:B------:R-:W-:-:S04]  /*0140*/  SEL R6, RZ, 0x1, P0 ;  /* 0x00000001ff067807 */ /* 0x000fc80000000000 */
[----:B------:R-:W-:Y:S01]  /*0150*/  IADD3 R7, PT, PT, R7, -R2, -R6 ;  /* 0x8000000207077210 */ /* 0x000fe20007ffe806 */
[----:B0-----:R-:W0:Y:S02]  /*0160*/  MUFU.RCP R8, R8 ;  /* 0x0000000800087308 */ /* 0x001e240000001000 */
[----:B0-----:R-:W-:-:S06]  /*0170*/  IADD3 R4, PT, PT, R8, 0xffffffe, RZ ;  /* 0x0ffffffe08047810 */ /* 0x001fcc0007ffe0ff */
[----:B------:R0:W3:Y:S02]  /*0180*/  F2I.FTZ.U32.TRUNC.NTZ R5, R4 ;  /* 0x0000000400057305 */ /* 0x0000e4000021f000 */
[----:B0-----:R-:W-:Y:S02]  /*0190*/  IMAD.MOV.U32 R4, RZ, RZ, RZ ;  /* 0x000000ffff047224 */ /* 0x001fe400078e00ff */
[----:B---3--:R-:W-:-:S04]  /*01a0*/  IMAD R9, R9, R5, RZ ;  /* 0x0000000509097224 */ /* 0x008fc800078e02ff */
[----:B------:R-:W-:-:S06]  /*01b0*/  IMAD.HI.U32 R8, R5, R9, R4 ;  /* 0x0000000905087227 */ /* 0x000fcc00078e0004 */
[----:B------:R-:W-:-:S05]  /*01c0*/  IMAD.HI.U32 R5, R8, R7, RZ ;  /* 0x0000000708057227 */ /* 0x000fca00078e00ff */
[----:B------:R-:W-:-:S05]  /*01d0*/  IADD3 R2, PT, PT, -R5, RZ, RZ ;  /* 0x000000ff05027210 */ /* 0x000fca0007ffe1ff */
[----:B------:R-:W-:-:S05]  /*01e0*/  IMAD R7, R0, R2, R7 ;  /* 0x0000000200077224 */ /* 0x000fca00078e0207 */
[----:B------:R-:W-:-:S13]  /*01f0*/  ISETP.GE.U32.AND P0, PT, R7, R0, PT ;  /* 0x000000000700720c */ /* 0x000fda0003f06070 */
[----:B------:R-:W-:Y:S01]  /*0200*/  @P0 IMAD.IADD R7, R7, 0x1, -R0 ;  /* 0x0000000107070824 */ /* 0x000fe200078e0a00 */
[----:B------:R-:W-:-:S04]  /*0210*/  @P0 IADD3 R5, PT, PT, R5, 0x1, RZ ;  /* 0x0000000105050810 */ /* 0x000fc80007ffe0ff */
[----:B------:R-:W-:-:S13]  /*0220*/  ISETP.GE.U32.AND P1, PT, R7, R0, PT ;  /* 0x000000000700720c */ /* 0x000fda0003f26070 */
[----:B------:R-:W-:Y:S01]  /*0230*/  @P1 VIADD R5, R5, 0x1 ;  /* 0x0000000105051836 */ /* 0x000fe20000000000 */
[----:B------:R-:W-:-:S04]  /*0240*/  @!P2 LOP3.LUT R5, RZ, R0, RZ, 0x33, !PT ;  /* 0x00000000ff05a212 */ /* 0x000fc800078e33ff */
[----:B------:R-:W-:-:S04]  /*0250*/  IADD3 R2, PT, PT, R6, R5, RZ ;  /* 0x0000000506027210 */ /* 0x000fc80007ffe0ff */
[C---:B------:R-:W-:Y:S02]  /*0260*/  LOP3.LUT R4, R2.reuse, 0x3, RZ, 0xc0, !PT ;  /* 0x0000000302047812 */ /* 0x040fe400078ec0ff */
[----:B------:R-:W-:Y:S02]  /*0270*/  ISETP.GE.U32.AND P1, PT, R2, 0x3, PT ;  /* 0x000000030200780c */ /* 0x000fe40003f26070 */
[----:B------:R-:W-:-:S13]  /*0280*/  ISETP.NE.AND P0, PT, R4, 0x3, PT ;  /* 0x000000030400780c */ /* 0x000fda0003f05270 */
[----:B-12---:R-:W-:Y:S05]  /*0290*/  @!P0 BRA `(.L_x_1) ;  /* 0x0000000000848947 */ /* 0x006fea0003800000 */
[----:B------:R-:W0:Y:S01]  /*02a0*/  LDCU.64 UR6, c[0x0][0x380] ;  /* 0x00007000ff0677ac */ /* 0x000e220008000a00 */
[----:B------:R-:W1:Y:S01]  /*02b0*/  LDC R4, c[0x0][0x388] ;  /* 0x0000e200ff047b82 */ /* 0x000e620000000800 */
[----:B------:R-:W-:-:S05]  /*02c0*/  VIADD R2, R2, 0x1 ;  /* 0x0000000102027836 */ /* 0x000fca0000000000 */
[----:B------:R-:W-:-:S04]  /*02d0*/  LOP3.LUT R2, R2, 0x3, RZ, 0xc0, !PT ;  /* 0x0000000302027812 */ /* 0x000fc800078ec0ff */
[----:B------:R-:W-:Y:S01]  /*02e0*/  IADD3 R2, PT, PT, -R2, RZ, RZ ;  /* 0x000000ff02027210 */ /* 0x000fe20007ffe1ff */
[----:B0-----:R-:W-:-:S04]  /*02f0*/  UIADD3 UR5, UP0, UPT, UR6, 0x10, URZ ;  /* 0x0000001006057890 */ /* 0x001fc8000ff1e0ff */
[----:B------:R-:W-:Y:S01]  /*0300*/  UIADD3.X UR6, UPT, UPT, URZ, UR7, URZ, UP0, !UPT ;  /* 0x00000007ff067290 */ /* 0x000fe200087fe4ff */
[----:B-1----:R-:W-:Y:S01]  /*0310*/  IADD3 R11, PT, PT, R4, UR4, R11 ;  /* 0x00000004040b7c10 */ /* 0x002fe2000fffe00b */
[----:B------:R-:W-:-:S04]  /*0320*/  IMAD.U32 R4, RZ, RZ, UR5 ;  /* 0x00000005ff047e24 */ /* 0x000fc8000f8e00ff */
[----:B------:R-:W-:-:S07]  /*0330*/  MOV R5, UR6 ;  /* 0x0000000600057c02 */ /* 0x000fce0008000f00 */
.L_x_2:
[----:B------:R-:W-:-:S04]  /*0340*/  IMAD.WIDE R8, R11, 0x20, R4 ;  /* 0x000000200b087825 */ /* 0x000fc800078e0204 */
[----:B0-----:R-:W-:Y:S01]  /*0350*/  IMAD.WIDE R6, R3, 0x20, R4 ;  /* 0x0000002003067825 */ /* 0x001fe200078e0204 */
[----:B------:R-:W2:Y:S04]  /*0360*/  LDG.E.64 R12, desc[UR8][R8.64+-0x10] ;  /* 0xfffff008080c7981 */ /* 0x000ea8000c1e1b00 */
[----:B------:R-:W2:Y:S04]  /*0370*/  LDG.E.64 R14, desc[UR8][R6.64+-0x10] ;  /* 0xfffff008060e7981 */ /* 0x000ea8000c1e1b00 */
[----:B------:R-:W3:Y:S04]  /*0380*/  LDG.E.64 R16, desc[UR8][R6.64+-0x8] ;  /* 0xfffff80806107981 */ /* 0x000ee8000c1e1b00 */
[----:B------:R-:W4:Y:S04]  /*0390*/  LDG.E.64 R18, desc[UR8][R6.64] ;  /* 0x0000000806127981 */ /* 0x000f28000c1e1b00 */
[----:B------:R-:W5:Y:S01]  /*03a0*/  LDG.E.64 R20, desc[UR8][R6.64+0x8] ;  /* 0x0000080806147981 */ /* 0x000f62000c1e1b00 */
[----:B--2---:R-:W-:-:S07]  /*03b0*/  DADD R12, R12, R14 ;  /* 0x000000000c0c7229 */ /* 0x004fce000000000e */
[----:B------:R0:W-:Y:S04]  /*03c0*/  STG.E.64 desc[UR8][R6.64+-0x10], R12 ;  /* 0xfffff00c06007986 */ /* 0x0001e8000c101b08 */
[----:B------:R-:W3:Y:S02]  /*03d0*/  LDG.E.64 R14, desc[UR8][R8.64+-0x8] ;  /* 0xfffff808080e7981 */ /* 0x000ee4000c1e1b00 */
[----:B---3--:R-:W-:-:S07]  /*03e0*/  DADD R14, R14, R16 ;  /* 0x000000000e0e7229 */ /* 0x008fce0000000010 */
[----:B------:R0:W-:Y:S04]  /*03f0*/  STG.E.64 desc[UR8][R6.64+-0x8], R14 ;  /* 0xfffff80e06007986 */ /* 0x0001e8000c101b08 */
[----:B------:R-:W4:Y:S02]  /*0400*/  LDG.E.64 R16, desc[UR8][R8.64] ;  /* 0x0000000808107981 */ /* 0x000f24000c1e1b00 */
[----:B----4-:R-:W-:-:S07]  /*0410*/  DADD R16, R16, R18 ;  /* 0x0000000010107229 */ /* 0x010fce0000000012 */
[----:B------:R0:W-:Y:S04]  /*0420*/  STG.E.64 desc[UR8][R6.64], R16 ;  /* 0x0000001006007986 */ /* 0x0001e8000c101b08 */
[----:B------:R-:W5:Y:S01]  /*0430*/  LDG.E.64 R18, desc[UR8][R8.64+0x8] ;  /* 0x0000080808127981 */ /* 0x000f62000c1e1b00 */
[----:B------:R-:W-:-:S05]  /*0440*/  VIADD R2, R2, 0x1 ;  /* 0x0000000102027836 */ /* 0x000fca0000000000 */
[----:B------:R-:W-:Y:S01]  /*0450*/  ISETP.NE.AND P0, PT, R2, RZ, PT ;  /* 0x000000ff0200720c */ /* 0x000fe20003f05270 */
[C---:B------:R-:W-:Y:S01]  /*0460*/  IMAD.IADD R11, R0.reuse, 0x1, R11 ;  /* 0x00000001000b7824 */ /* 0x040fe200078e020b */
[----:B------:R-:W-:Y:S01]  /*0470*/  IADD3 R3, PT, PT, R0, R3, RZ ;  /* 0x0000000300037210 */ /* 0x000fe20007ffe0ff */
[----:B-----5:R-:W-:-:S07]  /*0480*/  DADD R18, R18, R20 ;  /* 0x0000000012127229 */ /* 0x020fce0000000014 */
[----:B------:R0:W-:Y:S03]  /*0490*/  STG.E.64 desc[UR8][R6.64+0x8], R18 ;  /* 0x0000081206007986 */ /* 0x0001e6000c101b08 */
[----:B------:R-:W-:Y:S05]  /*04a0*/  @P0 BRA `(.L_x_2) ;  /* 0xfffffffc00a40947 */ /* 0x000fea000383ffff */
.L_x_1:
[----:B------:R-:W-:Y:S05]  /*04b0*/  BSYNC.RECONVERGENT B0 ;  /* 0x0000000000007941 */ /* 0x000fea0003800200 */
.L_x_0:
[----:B------:R-:W-:Y:S05]  /*04c0*/  @!P1 EXIT ;  /* 0x000000000000994d */ /* 0x000fea0003800000 */
.L_x_3:
[----:B-1----:R-:W1:Y:S01]  /*04d0*/  LDC.64 R4, c[0x0][0x380] ;  /* 0x0000e000ff047b82 */ /* 0x002e620000000a00 */
[----:B0-----:R-:W-:-:S05]  /*04e0*/  IADD3 R7, PT, PT, R3, UR11, RZ ;  /* 0x0000000b03077c10 */ /* 0x001fca000fffe0ff */
[----:B-1----:R-:W-:-:S04]  /*04f0*/  IMAD.WIDE R6, R7, 0x20, R4 ;  /* 0x0000002007067825 */ /* 0x002fc800078e0204 */
[----:B------:R-:W-:Y:S01]  /*0500*/  IMAD.WIDE R4, R3, 0x20, R4 ;  /* 0x0000002003047825 */ /* 0x000fe200078e0204 */
        /* <DEDUP_REMOVED lines=14> */
[----:B0-----:R-:W-:Y:S01]  /*05f0*/  IMAD.WIDE R8, R0, 0x20, R4 ;  /* 0x0000002000087825 */ /* 0x001fe200078e0204 */
[----:B-----5:R-:W-:-:S03]  /*0600*/  DADD R16, R10, R16 ;  /* 0x000000000a107229 */ /* 0x020fc60000000010 */
[----:B------:R-:W-:-:S04]  /*0610*/  IMAD.WIDE R10, R0, 0x20, R6 ;  /* 0x00000020000a7825 */ /* 0x000fc800078e0206 */
[----:B------:R0:W-:Y:S04]  /*0620*/  STG.E.64 desc[UR8][R4.64+0x18], R16 ;  /* 0x0000181004007986 */ /* 0x0001e8000c101b08 */
[----:B------:R-:W3:Y:S04]  /*0630*/  LDG.E.64 R18, desc[UR8][R10.64] ;  /* 0x000000080a127981 */ /* 0x000ee8000c1e1b00 */
[----:B-1----:R-:W3:Y:S02]  /*0640*/  LDG.E.64 R12, desc[UR8][R8.64] ;  /* 0x00000008080c7981 */ /* 0x002ee4000c1e1b00 */
[----:B---3--:R-:W-:-:S02]  /*0650*/  DADD R12, R18, R12 ;  /* 0x00000000120c7229 */ /* 0x008fc4000000000c */
[----:B------:R-:W3:Y:S05]  /*0660*/  LDG.E.64 R18, desc[UR8][R8.64+0x8] ;  /* 0x0000080808127981 */ /* 0x000eea000c1e1b00 */
[----:B------:R1:W-:Y:S04]  /*0670*/  STG.E.64 desc[UR8][R8.64], R12 ;  /* 0x0000000c08007986 */ /* 0x0003e8000c101b08 */
[----:B--2---:R-:W3:Y:S02]  /*0680*/  LDG.E.64 R14, desc[UR8][R10.64+0x8] ;  /* 0x000008080a0e7981 */ /* 0x004ee4000c1e1b00 */
[----:B---3--:R-:W-:-:S02]  /*0690*/  DADD R14, R14, R18 ;  /* 0x000000000e0e7229 */ /* 0x008fc40000000012 */
[----:B------:R-:W2:Y:S05]  /*06a0*/  LDG.E.64 R18, desc[UR8][R8.64+0x10] ;  /* 0x0000100808127981 */ /* 0x000eaa000c1e1b00 */
[----:B------:R3:W-:Y:S04]  /*06b0*/  STG.E.64 desc[UR8][R8.64+0x8], R14 ;  /* 0x0000080e08007986 */ /* 0x0007e8000c101b08 */
[----:B------:R-:W2:Y:S02]  /*06c0*/  LDG.E.64 R6, desc[UR8][R10.64+0x10] ;  /* 0x000010080a067981 */ /* 0x000ea4000c1e1b00 */
[----:B--2---:R-:W-:-:S02]  /*06d0*/  DADD R18, R6, R18 ;  /* 0x0000000006127229 */ /* 0x004fc40000000012 */
[----:B------:R-:W2:Y:S05]  /*06e0*/  LDG.E.64 R6, desc[UR8][R8.64+0x18] ;  /* 0x0000180808067981 */ /* 0x000eaa000c1e1b00 */
[----:B------:R4:W-:Y:S04]  /*06f0*/  STG.E.64 desc[UR8][R8.64+0x10], R18 ;  /* 0x0000101208007986 */ /* 0x0009e8000c101b08 */
[----:B0-----:R-:W2:Y:S02]  /*0700*/  LDG.E.64 R4, desc[UR8][R10.64+0x18] ;  /* 0x000018080a047981 */ /* 0x001ea4000c1e1b00 */
[----:B--2---:R-:W-:Y:S01]  /*0710*/  DADD R16, R4, R6 ;  /* 0x0000000004107229 */ /* 0x004fe20000000006 */
[----:B------:R-:W-:-:S04]  /*0720*/  IMAD.WIDE R6, R0, 0x20, R10 ;  /* 0x0000002000067825 */ /* 0x000fc800078e020a */
[----:B------:R-:W-:Y:S02]  /*0730*/  IMAD.WIDE R4, R0, 0x20, R8 ;  /* 0x0000002000047825 */ /* 0x000fe400078e0208 */
[----:B------:R0:W-:Y:S04]  /*0740*/  STG.E.64 desc[UR8][R8.64+0x18], R16 ;  /* 0x0000181008007986 */ /* 0x0001e8000c101b08 */
[----:B-1----:R-:W2:Y:S04]  /*0750*/  LDG.E.64 R12, desc[UR8][R6.64] ;  /* 0x00000008060c7981 */ /* 0x002ea8000c1e1b00 */
[----:B---3--:R-:W2:Y:S04]  /*0760*/  LDG.E.64 R14, desc[UR8][R4.64] ;  /* 0x00000008040e7981 */ /* 0x008ea8000c1e1b00 */
[----:B------:R-:W3:Y:S04]  /*0770*/  LDG.E.64 R20, desc[UR8][R4.64+0x8] ;  /* 0x0000080804147981 */ /* 0x000ee8000c1e1b00 */
[----:B----4-:R-:W4:Y:S01]  /*0780*/  LDG.E.64 R18, desc[UR8][R4.64+0x10] ;  /* 0x0000100804127981 */ /* 0x010f22000c1e1b00 */
[----:B--2---:R-:W-:-:S07]  /*0790*/  DADD R12, R12, R14 ;  /* 0x000000000c0c7229 */ /* 0x004fce000000000e */
[----:B------:R1:W-:Y:S04]  /*07a0*/  STG.E.64 desc[UR8][R4.64], R12 ;  /* 0x0000000c04007986 */ /* 0x0003e8000c101b08 */
[----:B------:R-:W3:Y:S02]  /*07b0*/  LDG.E.64 R14, desc[UR8][R6.64+0x8] ;  /* 0x00000808060e7981 */ /* 0x000ee4000c1e1b00 */
[----:B---3--:R-:W-:-:S07]  /*07c0*/  DADD R14, R14, R20 ;  /* 0x000000000e0e7229 */ /* 0x008fce0000000014 */
[----:B------:R2:W-:Y:S04]  /*07d0*/  STG.E.64 desc[UR8][R4.64+0x8], R14 ;  /* 0x0000080e04007986 */ /* 0x0005e8000c101b08 */
[----:B------:R-:W4:Y:S02]  /*07e0*/  LDG.E.64 R10, desc[UR8][R6.64+0x10] ;  /* 0x00001008060a7981 */ /* 0x000f24000c1e1b00 */
[----:B----4-:R-:W-:Y:S02]  /*07f0*/  DADD R18, R10, R18 ;  /* 0x000000000a127229 */ /* 0x010fe40000000012 */
[----:B------:R-:W3:Y:S05]  /*0800*/  LDG.E.64 R10, desc[UR8][R4.64+0x18] ;  /* 0x00001808040a7981 */ /* 0x000eea000c1e1b00 */
[----:B------:R4:W-:Y:S04]  /*0810*/  STG.E.64 desc[UR8][R4.64+0x10], R18 ;  /* 0x0000101204007986 */ /* 0x0009e8000c101b08 */
[----:B0-----:R-:W3:Y:S02]  /*0820*/  LDG.E.64 R8, desc[UR8][R6.64+0x18] ;  /* 0x0000180806087981 */ /* 0x001ee4000c1e1b00 */
[----:B---3--:R-:W-:Y:S01]  /*0830*/  DADD R16, R8, R10 ;  /* 0x0000000008107229 */ /* 0x008fe2000000000a */
[----:B------:R-:W-:-:S04]  /*0840*/  IMAD.WIDE R10, R0, 0x20, R6 ;  /* 0x00000020000a7825 */ /* 0x000fc800078e0206 */
[----:B------:R-:W-:Y:S02]  /*0850*/  IMAD.WIDE R8, R0, 0x20, R4 ;  /* 0x0000002000087825 */ /* 0x000fe400078e0204 */
[----:B------:R0:W-:Y:S04]  /*0860*/  STG.E.64 desc[UR8][R4.64+0x18], R16 ;  /* 0x0000181004007986 */ /* 0x0001e8000c101b08 */
[----:B-1----:R-:W3:Y:S04]  /*0870*/  LDG.E.64 R12, desc[UR8][R10.64] ;  /* 0x000000080a0c7981 */ /* 0x002ee8000c1e1b00 */
[----:B--2---:R-:W3:Y:S04]  /*0880*/  LDG.E.64 R14, desc[UR8][R8.64] ;  /* 0x00000008080e7981 */ /* 0x004ee8000c1e1b00 */
[----:B------:R-:W2:Y:S04]  /*0890*/  LDG.E.64 R20, desc[UR8][R8.64+0x8] ;  /* 0x0000080808147981 */ /* 0x000ea8000c1e1b00 */
[----:B----4-:R-:W4:Y:S04]  /*08a0*/  LDG.E.64 R18, desc[UR8][R8.64+0x10] ;  /* 0x0000100808127981 */ /* 0x010f28000c1e1b00 */
[----:B0-----:R-:W5:Y:S01]  /*08b0*/  LDG.E.64 R16, desc[UR8][R8.64+0x18] ;  /* 0x0000180808107981 */ /* 0x001f62000c1e1b00 */
[----:B---3--:R-:W-:-:S07]  /*08c0*/  DADD R12, R12, R14 ;  /* 0x000000000c0c7229 */ /* 0x008fce000000000e */
[----:B------:R1:W-:Y:S04]  /*08d0*/  STG.E.64 desc[UR8][R8.64], R12 ;  /* 0x0000000c08007986 */ /* 0x0003e8000c101b08 */
[----:B------:R-:W2:Y:S02]  /*08e0*/  LDG.E.64 R14, desc[UR8][R10.64+0x8] ;  /* 0x000008080a0e7981 */ /* 0x000ea4000c1e1b00 */
[----:B--2---:R-:W-:-:S07]  /*08f0*/  DADD R14, R14, R20 ;  /* 0x000000000e0e7229 */ /* 0x004fce0000000014 */
[----:B------:R1:W-:Y:S04]  /*0900*/  STG.E.64 desc[UR8][R8.64+0x8], R14 ;  /* 0x0000080e08007986 */ /* 0x0003e8000c101b08 */
[----:B------:R-:W4:Y:S02]  /*0910*/  LDG.E.64 R6, desc[UR8][R10.64+0x10] ;  /* 0x000010080a067981 */ /* 0x000f24000c1e1b00 */
[----:B----4-:R-:W-:-:S07]  /*0920*/  DADD R6, R6, R18 ;  /* 0x0000000006067229 */ /* 0x010fce0000000012 */
[----:B------:R1:W-:Y:S04]  /*0930*/  STG.E.64 desc[UR8][R8.64+0x10], R6 ;  /* 0x0000100608007986 */ /* 0x0003e8000c101b08 */
[----:B------:R-:W5:Y:S01]  /*0940*/  LDG.E.64 R4, desc[UR8][R10.64+0x18] ;  /* 0x000018080a047981 */ /* 0x000f62000c1e1b00 */
[----:B------:R-:W-:-:S05]  /*0950*/  IMAD R3, R0, 0x4, R3 ;  /* 0x0000000400037824 */ /* 0x000fca00078e0203 */
[----:B------:R-:W-:Y:S01]  /*0960*/  ISETP.GE.AND P0, PT, R3, UR10, PT ;  /* 0x0000000a03007c0c */ /* 0x000fe2000bf06270 */
[----:B-----5:R-:W-:-:S07]  /*0970*/  DADD R4, R4, R16 ;  /* 0x0000000004047229 */ /* 0x020fce0000000010 */
[----:B------:R1:W-:Y:S05]  /*0980*/  STG.E.64 desc[UR8][R8.64+0x18], R4 ;  /* 0x0000180408007986 */ /* 0x0003ea000c101b08 */
[----:B------:R-:W-:Y:S05]  /*0990*/  @!P0 BRA `(.L_x_3) ;  /* 0xfffffff800cc8947 */ /* 0x000fea000383ffff */
[----:B------:R-:W-:Y:S05]  /*09a0*/  EXIT ;  /* 0x000000000000794d */ /* 0x000fea0003800000 */
.L_x_4:
[----:B------:R-:W-:-:S00]  /*09b0*/  BRA `(.L_x_4) ;  /* 0xfffffffc00fc7947 */ /* 0x000fc0000383ffff */
[----:B------:R-:W-:-:S00]  /*09c0*/  NOP ;  /* 0x0000000000007918 */ /* 0x000fc00000000000 */
        /* <DEDUP_REMOVED lines=11> */
.L_x_72:


//--------------------- .text._Z9bbpKernelP2sJl   --------------------------
	.section	.text._Z9bbpKernelP2sJl,"ax",@progbits
	.align	128
        .global         _Z9bbpKernelP2sJl
        .type           _Z9bbpKernelP2sJl,@function
        .size           _Z9bbpKernelP2sJl,(.L_x_71 - _Z9bbpKernelP2sJl)
        .other          _Z9bbpKernelP2sJl,@"STO_CUDA_ENTRY STV_DEFAULT"
_Z9bbpKernelP2sJl:
.text._Z9bbpKernelP2sJl:
[----:B------:R-:W-:Y:S01]  /*0000*/  LDC R1, c[0x0][0x37c] ;  /* 0x0000df00ff017b82 */ /* 0x000fe20000000800 */
[----:B------:R-:W0:Y:S01]  /*0010*/  S2R R12, SR_TID.X ;  /* 0x00000000000c7919 */ /* 0x000e220000002100 */
[----:B------:R-:W1:Y:S06]  /*0020*/  LDCU UR6, c[0x0][0x360] ;  /* 0x00006c00ff0677ac */ /* 0x000e6c0008000800 */
[----:B------:R-:W1:Y:S01]  /*0030*/  LDC R10, c[0x0][0x370] ;  /* 0x0000dc00ff0a7b82 */ /* 0x000e620000000800 */
[----:B------:R-:W-:Y:S01]  /*0040*/  BSSY.RECONVERGENT B0, `(.L_x_5) ;  /* 0x00002aa000007945 */ /* 0x000fe20003800200 */
[----:B------:R-:W0:Y:S01]  /*0050*/  S2R R3, SR_CTAID.X ;  /* 0x0000000000037919 */ /* 0x000e220000002500 */
[----:B------:R-:W2:Y:S01]  /*0060*/  LDCU.64 UR8, c[0x0][0x388] ;  /* 0x00007100ff0877ac */ /* 0x000ea20008000a00 */
[----:B------:R-:W-:-:S02]  /*0070*/  CS2R R16, SRZ ;  /* 0x0000000000107805 */ /* 0x000fc4000001ff00 */
[----:B------:R-:W-:Y:S02]  /*0080*/  CS2R R18, SRZ ;  /* 0x0000000000127805 */ /* 0x000fe4000001ff00 */
[----:B------:R-:W-:Y:S01]  /*0090*/  CS2R R20, SRZ ;  /* 0x0000000000147805 */ /* 0x000fe2000001ff00 */
[----:B------:R-:W3:Y:S01]  /*00a0*/  LDCU.64 UR4, c[0x0][0x358] ;  /* 0x00006b00ff0477ac */ /* 0x000ee20008000a00 */
[----:B------:R-:W-:Y:S01]  /*00b0*/  CS2R R32, SRZ ;  /* 0x0000000000207805 */ /* 0x000fe2000001ff00 */
[----:B-1----:R-:W-:Y:S02]  /*00c0*/  IMAD R10, R10, UR6, RZ ;  /* 0x000000060a0a7c24 */ /* 0x002fe4000f8e02ff */
[----:B0-----:R-:W-:-:S05]  /*00d0*/  IMAD R12, R3, UR6, R12 ;  /* 0x00000006030c7c24 */ /* 0x001fca000f8e020c */
[----:B--2---:R-:W-:Y:S02]  /*00e0*/  ISETP.GT.U32.AND P0, PT, R12, UR8, PT ;  /* 0x000000080c007c0c */ /* 0x004fe4000bf04070 */
[----:B------:R-:W-:-:S04]  /*00f0*/  SHF.R.S32.HI R11, RZ, 0x1f, R12 ;  /* 0x0000001fff0b7819 */ /* 0x000fc8000001140c */
[----:B------:R-:W-:-:S13]  /*0100*/  ISETP.GT.AND.EX P0, PT, R11, UR9, PT, P0 ;  /* 0x000000090b007c0c */ /* 0x000fda000bf04300 */
[----:B---3--:R-:W-:Y:S05]  /*0110*/  @P0 BRA `(.L_x_6) ;  /* 0x0000002800700947 */ /* 0x008fea0003800000 */
[----:B------:R-:W-:Y:S02]  /*0120*/  IMAD.MOV.U32 R9, RZ, RZ, R12 ;  /* 0x000000ffff097224 */ /* 0x000fe400078e000c */
[----:B------:R-:W-:-:S07]  /*0130*/  IMAD.MOV.U32 R8, RZ, RZ, R11 ;  /* 0x000000ffff087224 */ /* 0x000fce00078e000b */
.L_x_63:
[----:B------:R-:W0:Y:S01]  /*0140*/  LDCU.64 UR6, c[0x0][0x388] ;  /* 0x00007100ff0677ac */ /* 0x000e220008000a00 */
[C---:B------:R-:W-:Y:S01]  /*0150*/  IMAD.SHL.U32 R5, R9.reuse, 0x8, RZ ;  /* 0x0000000809057824 */ /* 0x040fe200078e00ff */
[----:B------:R-:W-:Y:S01]  /*0160*/  BSSY.RECONVERGENT B1, `(.L_x_7) ;  /* 0x0000069000017945 */ /* 0x000fe20003800200 */
[----:B------:R-:W-:Y:S01]  /*0170*/  HFMA2 R26, -RZ, RZ, 0, 5.9604644775390625e-08 ;  /* 0x00000001ff1a7431 */ /* 0x000fe200000001ff */
[----:B------:R-:W-:Y:S01]  /*0180*/  SHF.L.U64.HI R23, R9, 0x3, R8 ;  /* 0x0000000309177819 */ /* 0x000fe20000010208 */
[----:B------:R-:W-:Y:S01]  /*0190*/  IMAD.MOV.U32 R27, RZ, RZ, RZ ;  /* 0x000000ffff1b7224 */ /* 0x000fe200078e00ff */
[----:B------:R-:W-:Y:S02]  /*01a0*/  LOP3.LUT R22, R5, 0x1, RZ, 0xfc, !PT ;  /* 0x0000000105167812 */ /* 0x000fe400078efcff */
[----:B0-----:R-:W-:-:S04]  /*01b0*/  IADD3 R7, P0, PT, -R9, UR6, RZ ;  /* 0x0000000609077c10 */ /* 0x001fc8000ff1e1ff */
[----:B------:R-:W-:Y:S02]  /*01c0*/  IADD3.X R6, PT, PT, ~R8, UR7, RZ, P0, !PT ;  /* 0x0000000708067c10 */ /* 0x000fe400087fe5ff */
[----:B------:R-:W-:-:S04]  /*01d0*/  ISETP.GE.U32.AND P0, PT, R7, 0x1, PT ;  /* 0x000000010700780c */ /* 0x000fc80003f06070 */
[----:B------:R-:W-:-:S13]  /*01e0*/  ISETP.GE.AND.EX P0, PT, R6, RZ, PT, P0 ;  /* 0x000000ff0600720c */ /* 0x000fda0003f06300 */
[----:B------:R-:W-:Y:S05]  /*01f0*/  @!P0 BRA `(.L_x_8) ;  /* 0x00000004007c8947 */ /* 0x000fea0003800000 */
[----:B------:R-:W-:Y:S01]  /*0200*/  IMAD.MOV.U32 R26, RZ, RZ, 0x1 ;  /* 0x00000001ff1a7424 */ /* 0x000fe200078e00ff */
[----:B------:R-:W-:Y:S01]  /*0210*/  MOV R28, 0x10 ;  /* 0x00000010001c7802 */ /* 0x000fe20000000f00 */
[----:B------:R-:W-:Y:S02]  /*0220*/  IMAD.MOV.U32 R27, RZ, RZ, RZ ;  /* 0x000000ffff1b7224 */ /* 0x000fe400078e00ff */
[----:B------:R-:W-:Y:S02]  /*0230*/  IMAD.MOV.U32 R29, RZ, RZ, RZ ;  /* 0x000000ffff1d7224 */ /* 0x000fe400078e00ff */
[----:B------:R-:W-:Y:S02]  /*0240*/  IMAD.MOV.U32 R30, RZ, RZ, R7 ;  /* 0x000000ffff1e7224 */ /* 0x000fe400078e0007 */
[----:B------:R-:W-:-:S07]  /*0250*/  IMAD.MOV.U32 R31, RZ, RZ, R6 ;  /* 0x000000ffff1f7224 */ /* 0x000fce00078e0006 */
.L_x_15:
[----:B------:R-:W-:Y:S01]  /*0260*/  LOP3.LUT R0, R30, 0x1, RZ, 0xc0, !PT ;  /* 0x000000011e007812 */ /* 0x000fe200078ec0ff */
[----:B------:R-:W-:Y:S03]  /*0270*/  BSSY.RECONVERGENT B2, `(.L_x_9) ;  /* 0x000002a000027945 */ /* 0x000fe60003800200 */
[----:B------:R-:W-:-:S04]  /*0280*/  ISETP.NE.U32.AND P1, PT, R0, 0x1, PT ;  /* 0x000000010000780c */ /* 0x000fc80003f25070 */
[----:B------:R-:W-:-:S13]  /*0290*/  ISETP.NE.U32.AND.EX P1, PT, RZ, RZ, PT, P1 ;  /* 0x000000ffff00720c */ /* 0x000fda0003f25110 */
[----:B------:R-:W-:Y:S05]  /*02a0*/  @P1 BRA `(.L_x_10) ;  /* 0x0000000000981947 */ /* 0x000fea0003800000 */
[-C--:B------:R-:W-:Y:S02]  /*02b0*/  IMAD R0, R29, R26.reuse, RZ ;  /* 0x0000001a1d007224 */ /* 0x080fe400078e02ff */
[----:B------:R-:W-:-:S04]  /*02c0*/  IMAD.WIDE.U32 R2, R28, R26, RZ ;  /* 0x0000001a1c027225 */ /* 0x000fc800078e00ff */
[----:B------:R-:W-:Y:S01]  /*02d0*/  IMAD R27, R28, R27, R0 ;  /* 0x0000001b1c1b7224 */ /* 0x000fe200078e0200 */
[----:B------:R-:W-:Y:S01]  /*02e0*/  ISETP.GE.U32.AND P1, PT, R2, RZ, PT ;  /* 0x000000ff0200720c */ /* 0x000fe20003f26070 */
[----:B------:R-:W-:-:S03]  /*02f0*/  IMAD.MOV.U32 R26, RZ, RZ, R2 ;  /* 0x000000ffff1a7224 */ /* 0x000fc600078e0002 */
[----:B------:R-:W-:-:S04]  /*0300*/  IADD3 R27, PT, PT, R3, R27, RZ ;  /* 0x0000001b031b7210 */ /* 0x000fc80007ffe0ff */
[----:B------:R-:W-:-:S13]  /*0310*/  ISETP.GE.U32.AND.EX P1, PT, R27, 0x1, PT, P1 ;  /* 0x000000011b00780c */ /* 0x000fda0003f26110 */
[----:B------:R-:W-:Y:S05]  /*0320*/  @!P1 BRA `(.L_x_10) ;  /* 0x0000000000789947 */ /* 0x000fea0003800000 */
[----:B------:R-:W-:-:S04]  /*0330*/  LOP3.LUT R0, R27, R23, RZ, 0xfc, !PT ;  /* 0x000000171b007212 */ /* 0x000fc800078efcff */
[----:B------:R-:W-:-:S13]  /*0340*/  ISETP.NE.U32.AND P1, PT, R0, RZ, PT ;  /* 0x000000ff0000720c */ /* 0x000fda0003f25070 */
[----:B------:R-:W-:Y:S05]  /*0350*/  @P1 BRA `(.L_x_11) ;  /* 0x00000000004c1947 */ /* 0x000fea0003800000 */
[----:B------:R-:W0:Y:S01]  /*0360*/  I2F.U32.RP R0, R22 ;  /* 0x0000001600007306 */ /* 0x000e220000209000 */
[----:B------:R-:W-:Y:S01]  /*0370*/  ISETP.NE.U32.AND P2, PT, R22, RZ, PT ;  /* 0x000000ff1600720c */ /* 0x000fe20003f45070 */
[----:B------:R-:W-:-:S06]  /*0380*/  HFMA2 R27, -RZ, RZ, 0, 0 ;  /* 0x00000000ff1b7431 */ /* 0x000fcc00000001ff */
[----:B0-----:R-:W0:Y:S02]  /*0390*/  MUFU.RCP R0, R0 ;  /* 0x0000000000007308 */ /* 0x001e240000001000 */
[----:B0-----:R-:W-:-:S06]  /*03a0*/  VIADD R2, R0, 0xffffffe ;  /* 0x0ffffffe00027836 */ /* 0x001fcc0000000000 */
[----:B------:R0:W1:Y:S02]  /*03b0*/  F2I.FTZ.U32.TRUNC.NTZ R3, R2 ;  /* 0x0000000200037305 */ /* 0x000064000021f000 */
[----:B0-----:R-:W-:Y:S01]  /*03c0*/  MOV R2, RZ ;  /* 0x000000ff00027202 */ /* 0x001fe20000000f00 */
[----:B-1----:R-:W-:-:S04]  /*03d0*/  IMAD.MOV R13, RZ, RZ, -R3 ;  /* 0x000000ffff0d7224 */ /* 0x002fc800078e0a03 */
[----:B------:R-:W-:-:S04]  /*03e0*/  IMAD R13, R13, R22, RZ ;  /* 0x000000160d0d7224 */ /* 0x000fc800078e02ff */
[----:B------:R-:W-:-:S06]  /*03f0*/  IMAD.HI.U32 R3, R3, R13, R2 ;  /* 0x0000000d03037227 */ /* 0x000fcc00078e0002 */
[----:B------:R-:W-:-:S04]  /*0400*/  IMAD.HI.U32 R3, R3, R26, RZ ;  /* 0x0000001a03037227 */ /* 0x000fc800078e00ff */
[----:B------:R-:W-:-:S04]  /*0410*/  IMAD.MOV R3, RZ, RZ, -R3 ;  /* 0x000000ffff037224 */ /* 0x000fc800078e0a03 */
[----:B------:R-:W-:-:S05]  /*0420*/  IMAD R26, R22, R3, R26 ;  /* 0x00000003161a7224 */ /* 0x000fca00078e021a */
[----:B------:R-:W-:-:S13]  /*0430*/  ISETP.GE.U32.AND P1, PT, R26, R22, PT ;  /* 0x000000161a00720c */ /* 0x000fda0003f26070 */
[----:B------:R-:W-:-:S05]  /*0440*/  @P1 IMAD.IADD R26, R26, 0x1, -R22 ;  /* 0x000000011a1a1824 */ /* 0x000fca00078e0a16 */
[----:B------:R-:W-:-:S13]  /*0450*/  ISETP.GE.U32.AND P1, PT, R26, R22, PT ;  /* 0x000000161a00720c */ /* 0x000fda0003f26070 */
[----:B------:R-:W-:Y:S01]  /*0460*/  @P1 IMAD.IADD R26, R26, 0x1, -R22 ;  /* 0x000000011a1a1824 */ /* 0x000fe200078e0a16 */
[----:B------:R-:W-:Y:S01]  /*0470*/  @!P2 LOP3.LUT R26, RZ, R22, RZ, 0x33, !PT ;  /* 0x00000016ff1aa212 */ /* 0x000fe200078e33ff */
[----:B------:R-:W-:Y:S06]  /*0480*/  BRA `(.L_x_10) ;  /* 0x0000000000207947 */ /* 0x000fec0003800000 */
.L_x_11:
[----:B------:R-:W-:Y:S01]  /*0490*/  IMAD.MOV.U32 R4, RZ, RZ, R26 ;  /* 0x000000ffff047224 */ /* 0x000fe200078e001a */
[----:B------:R-:W-:Y:S01]  /*04a0*/  MOV R0, R23 ;  /* 0x0000001700007202 */ /* 0x000fe20000000f00 */
[----:B------:R-:W-:Y:S01]  /*04b0*/  IMAD.MOV.U32 R3, RZ, RZ, R27 ;  /* 0x000000ffff037224 */ /* 0x000fe200078e001b */
[----:B------:R-:W-:Y:S01]  /*04c0*/  MOV R13, 0x4f0 ;  /* 0x000004f0000d7802 */ /* 0x000fe20000000f00 */
[----:B------:R-:W-:-:S07]  /*04d0*/  IMAD.MOV.U32 R2, RZ, RZ, R22 ;  /* 0x000000ffff027224 */ /* 0x000fce00078e0016 */
[----:B------:R-:W-:Y:S05]  /*04e0*/  CALL.REL.NOINC `($__internal_1_$__cuda_sm20_rem_u64) ;  /* 0x0000002c000c7944 */ /* 0x000fea0003c00000 */
[----:B------:R-:W-:Y:S02]  /*04f0*/  IMAD.MOV.U32 R26, RZ, RZ, R3 ;  /* 0x000000ffff1a7224 */ /* 0x000fe400078e0003 */
[----:B------:R-:W-:-:S07]  /*0500*/  IMAD.MOV.U32 R27, RZ, RZ, R2 ;  /* 0x000000ffff1b7224 */ /* 0x000fce00078e0002 */
.L_x_10:
[----:B------:R-:W-:Y:S05]  /*0510*/  BSYNC.RECONVERGENT B2 ;  /* 0x0000000000027941 */ /* 0x000fea0003800200 */
.L_x_9:
[-C--:B------:R-:W-:Y:S01]  /*0520*/  IMAD R0, R29, R28.reuse, RZ ;  /* 0x0000001c1d007224 */ /* 0x080fe200078e02ff */
[----:B------:R-:W-:Y:S01]  /*0530*/  BSSY.RECONVERGENT B2, `(.L_x_12) ;  /* 0x0000026000027945 */ /* 0x000fe20003800200 */
[----:B------:R-:W-:-:S04]  /*0540*/  IMAD.WIDE.U32 R2, R28, R28, RZ ;  /* 0x0000001c1c027225 */ /* 0x000fc800078e00ff */
[----:B------:R-:W-:Y:S01]  /*0550*/  IMAD R29, R28, R29, R0 ;  /* 0x0000001d1c1d7224 */ /* 0x000fe200078e0200 */
[----:B------:R-:W-:Y:S02]  /*0560*/  ISETP.GE.U32.AND P1, PT, R2, RZ, PT ;  /* 0x000000ff0200720c */ /* 0x000fe40003f26070 */
[----:B------:R-:W-:Y:S01]  /*0570*/  MOV R28, R2 ;  /* 0x00000002001c7202 */ /* 0x000fe20000000f00 */
[----:B------:R-:W-:-:S05]  /*0580*/  IMAD.IADD R29, R3, 0x1, R29 ;  /* 0x00000001031d7824 */ /* 0x000fca00078e021d */
[----:B------:R-:W-:-:S13]  /*0590*/  ISETP.GE.U32.AND.EX P1, PT, R29, 0x1, PT, P1 ;  /* 0x000000011d00780c */ /* 0x000fda0003f26110 */
[----:B------:R-:W-:Y:S05]  /*05a0*/  @!P1 BRA `(.L_x_13) ;  /* 0x0000000000789947 */ /* 0x000fea0003800000 */
[----:B------:R-:W-:-:S04]  /*05b0*/  LOP3.LUT R0, R29, R23, RZ, 0xfc, !PT ;  /* 0x000000171d007212 */ /* 0x000fc800078efcff */
[----:B------:R-:W-:-:S13]  /*05c0*/  ISETP.NE.U32.AND P1, PT, R0, RZ, PT ;  /* 0x000000ff0000720c */ /* 0x000fda0003f25070 */
[----:B------:R-:W-:Y:S05]  /*05d0*/  @P1 BRA `(.L_x_14) ;  /* 0x00000000004c1947 */ /* 0x000fea0003800000 */
[----:B------:R-:W0:Y:S01]  /*05e0*/  I2F.U32.RP R4, R22 ;  /* 0x0000001600047306 */ /* 0x000e220000209000 */
[----:B------:R-:W-:Y:S01]  /*05f0*/  ISETP.NE.U32.AND P2, PT, R22, RZ, PT ;  /* 0x000000ff1600720c */ /* 0x000fe20003f45070 */
[----:B------:R-:W-:-:S06]  /*0600*/  IMAD.MOV.U32 R29, RZ, RZ, RZ ;  /* 0x000000ffff1d7224 */ /* 0x000fcc00078e00ff */
[----:B0-----:R-:W0:Y:S02]  /*0610*/  MUFU.RCP R4, R4 ;  /* 0x0000000400047308 */ /* 0x001e240000001000 */
[----:B0-----:R-:W-:-:S06]  /*0620*/  VIADD R2, R4, 0xffffffe ;  /* 0x0ffffffe04027836 */ /* 0x001fcc0000000000 */
[----:B------:R0:W1:Y:S02]  /*0630*/  F2I.FTZ.U32.TRUNC.NTZ R3, R2 ;  /* 0x0000000200037305 */ /* 0x000064000021f000 */
[----:B0-----:R-:W-:Y:S02]  /*0640*/  IMAD.MOV.U32 R2, RZ, RZ, RZ ;  /* 0x000000ffff027224 */ /* 0x001fe400078e00ff */
[----:B-1----:R-:W-:-:S04]  /*0650*/  IMAD.MOV R13, RZ, RZ, -R3 ;  /* 0x000000ffff0d7224 */ /* 0x002fc800078e0a03 */
[----:B------:R-:W-:-:S04]  /*0660*/  IMAD R13, R13, R22, RZ ;  /* 0x000000160d0d7224 */ /* 0x000fc800078e02ff */
[----:B------:R-:W-:-:S06]  /*0670*/  IMAD.HI.U32 R13, R3, R13, R2 ;  /* 0x0000000d030d7227 */ /* 0x000fcc00078e0002 */
[----:B------:R-:W-:-:S05]  /*0680*/  IMAD.HI.U32 R0, R13, R28, RZ ;  /* 0x0000001c0d007227 */ /* 0x000fca00078e00ff */
[----:B------:R-:W-:-:S05]  /*0690*/  IADD3 R3, PT, PT, -R0, RZ, RZ ;  /* 0x000000ff00037210 */ /* 0x000fca0007ffe1ff */
[----:B------:R-:W-:-:S05]  /*06a0*/  IMAD R28, R22, R3, R28 ;  /* 0x00000003161c7224 */ /* 0x000fca00078e021c */
[----:B------:R-:W-:-:S13]  /*06b0*/  ISETP.GE.U32.AND P1, PT, R28, R22, PT ;  /* 0x000000161c00720c */ /* 0x000fda0003f26070 */
[----:B------:R-:W-:-:S05]  /*06c0*/  @P1 IMAD.IADD R28, R28, 0x1, -R22 ;  /* 0x000000011c1c1824 */ /* 0x000fca00078e0a16 */
[----:B------:R-:W-:-:S13]  /*06d0*/  ISETP.GE.U32.AND P1, PT, R28, R22, PT ;  /* 0x000000161c00720c */ /* 0x000fda0003f26070 */
[----:B------:R-:W-:Y:S01]  /*06e0*/  @P1 IMAD.IADD R28, R28, 0x1, -R22 ;  /* 0x000000011c1c1824 */ /* 0x000fe200078e0a16 */
[----:B------:R-:W-:Y:S01]  /*06f0*/  @!P2 LOP3.LUT R28, RZ, R22, RZ, 0x33, !PT ;  /* 0x00000016ff1ca212 */ /* 0x000fe200078e33ff */
[----:B------:R-:W-:Y:S06]  /*0700*/  BRA `(.L_x_13) ;  /* 0x0000000000207947 */ /* 0x000fec0003800000 */
.L_x_14:
[----:B------:R-:W-:Y:S01]  /*0710*/  MOV R4, R28 ;  /* 0x0000001c00047202 */ /* 0x000fe20000000f00 */
[----:B------:R-:W-:Y:S01]  /*0720*/  IMAD.MOV.U32 R3, RZ, RZ, R29 ;  /* 0x000000ffff037224 */ /* 0x000fe200078e001d */
[----:B------:R-:W-:Y:S01]  /*0730*/  MOV R13, 0x770 ;  /* 0x00000770000d7802 */ /* 0x000fe20000000f00 */
[----:B------:R-:W-:Y:S02]  /*0740*/  IMAD.MOV.U32 R2, RZ, RZ, R22 ;  /* 0x000000ffff027224 */ /* 0x000fe400078e0016 */
[----:B------:R-:W-:-:S07]  /*0750*/  IMAD.MOV.U32 R0, RZ, RZ, R23 ;  /* 0x000000ffff007224 */ /* 0x000fce00078e0017 */
[----:B------:R-:W-:Y:S05]  /*0760*/  CALL.REL.NOINC `($__internal_1_$__cuda_sm20_rem_u64) ;  /* 0x00000028006c7944 */ /* 0x000fea0003c00000 */
[----:B------:R-:W-:Y:S01]  /*0770*/  MOV R28, R3 ;  /* 0x00000003001c7202 */ /* 0x000fe20000000f00 */
[----:B------:R-:W-:-:S07]  /*0780*/  IMAD.MOV.U32 R29, RZ, RZ, R2 ;  /* 0x000000ffff1d7224 */ /* 0x000fce00078e0002 */
.L_x_13:
[----:B------:R-:W-:Y:S05]  /*0790*/  BSYNC.RECONVERGENT B2 ;  /* 0x0000000000027941 */ /* 0x000fea0003800200 */
.L_x_12:
[C---:B------:R-:W-:Y:S02]  /*07a0*/  ISETP.GT.U32.AND P1, PT, R30.reuse, 0x1, PT ;  /* 0x000000011e00780c */ /* 0x040fe40003f24070 */
[--C-:B------:R-:W-:Y:S02]  /*07b0*/  SHF.R.U64 R30, R30, 0x1, R31.reuse ;  /* 0x000000011e1e7819 */ /* 0x100fe4000000121f */
[----:B------:R-:W-:Y:S02]  /*07c0*/  ISETP.GT.U32.AND.EX P1, PT, R31, RZ, PT, P1 ;  /* 0x000000ff1f00720c */ /* 0x000fe40003f24110 */
[----:B------:R-:W-:-:S11]  /*07d0*/  SHF.R.U32.HI R31, RZ, 0x1, R31 ;  /* 0x00000001ff1f7819 */ /* 0x000fd6000001161f */
[----:B------:R-:W-:Y:S05]  /*07e0*/  @P1 BRA `(.L_x_15) ;  /* 0xfffffff8009c1947 */ /* 0x000fea000383ffff */
.L_x_8:
[----:B------:R-:W-:Y:S05]  /*07f0*/  BSYNC.RECONVERGENT B1 ;  /* 0x0000000000017941 */ /* 0x000fea0003800200 */
.L_x_7:
[----:B------:R-:W-:Y:S01]  /*0800*/  LOP3.LUT R0, R27, R23, RZ, 0xfc, !PT ;  /* 0x000000171b007212 */ /* 0x000fe200078efcff */
[----:B------:R-:W-:Y:S03]  /*0810*/  BSSY.RECONVERGENT B1, `(.L_x_16) ;  /* 0x000001e000017945 */ /* 0x000fe60003800200 */
[----:B------:R-:W-:-:S13]  /*0820*/  ISETP.NE.U32.AND P1, PT, R0, RZ, PT ;  /* 0x000000ff0000720c */ /* 0x000fda0003f25070 */
[----:B------:R-:W-:Y:S05]  /*0830*/  @P1 BRA `(.L_x_17) ;  /* 0x00000000004c1947 */ /* 0x000fea0003800000 */
[----:B------:R-:W0:Y:S01]  /*0840*/  I2F.U32.RP R4, R22 ;  /* 0x0000001600047306 */ /* 0x000e220000209000 */
[----:B------:R-:W-:Y:S02]  /*0850*/  ISETP.NE.U32.AND P2, PT, R22, RZ, PT ;  /* 0x000000ff1600720c */ /* 0x000fe40003f45070 */
[----:B------:R-:W-:-:S05]  /*0860*/  MOV R25, RZ ;  /* 0x000000ff00197202 */ /* 0x000fca0000000f00 */
[----:B0-----:R-:W0:Y:S02]  /*0870*/  MUFU.RCP R4, R4 ;  /* 0x0000000400047308 */ /* 0x001e240000001000 */
[----:B0-----:R-:W-:-:S06]  /*0880*/  VIADD R2, R4, 0xffffffe ;  /* 0x0ffffffe04027836 */ /* 0x001fcc0000000000 */
[----:B------:R0:W1:Y:S02]  /*0890*/  F2I.FTZ.U32.TRUNC.NTZ R3, R2 ;  /* 0x0000000200037305 */ /* 0x000064000021f000 */
[----:B0-----:R-:W-:Y:S02]  /*08a0*/  HFMA2 R2, -RZ, RZ, 0, 0 ;  /* 0x00000000ff027431 */ /* 0x001fe400000001ff */
        /* <DEDUP_REMOVED lines=12> */
.L_x_17:
        /* <DEDUP_REMOVED lines=8> */
.L_x_18:
[----:B------:R-:W-:Y:S05]  /*09f0*/  BSYNC.RECONVERGENT B1 ;  /* 0x0000000000017941 */ /* 0x000fea0003800200 */
.L_x_16:
[----:B------:R-:W0:Y:S01]  /*0a00*/  I2F.F64.S64 R14, R22 ;  /* 0x00000016000e7312 */ /* 0x000e220000301c00 */
[----:B------:R-:W-:Y:S01]  /*0a10*/  IMAD.MOV.U32 R2, RZ, RZ, 0x1 ;  /* 0x00000001ff027424 */ /* 0x000fe200078e00ff */
[----:B------:R-:W-:Y:S06]  /*0a20*/  BSSY.RECONVERGENT B1, `(.L_x_19) ;  /* 0x0000015000017945 */ /* 0x000fec0003800200 */
[----:B------:R-:W1:Y:S08]  /*0a30*/  I2F.F64.S64 R24, R24 ;  /* 0x0000001800187312 */ /* 0x000e700000301c00 */
[----:B0-----:R-:W0:Y:S01]  /*0a40*/  MUFU.RCP64H R3, R15 ;  /* 0x0000000f00037308 */ /* 0x001e220000001800 */
[----:B-1----:R-:W-:Y:S01]  /*0a50*/  FSETP.GEU.AND P2, PT, |R25|, 6.5827683646048100446e-37, PT ;  /* 0x036000001900780b */ /* 0x002fe20003f4e200 */
[----:B0-----:R-:W-:-:S08]  /*0a60*/  DFMA R26, -R14, R2, 1 ;  /* 0x3ff000000e1a742b */ /* 0x001fd00000000102 */
[----:B------:R-:W-:-:S08]  /*0a70*/  DFMA R26, R26, R26, R26 ;  /* 0x0000001a1a1a722b */ /* 0x000fd0000000001a */
[----:B------:R-:W-:-:S08]  /*0a80*/  DFMA R26, R2, R26, R2 ;  /* 0x0000001a021a722b */ /* 0x000fd00000000002 */
[----:B------:R-:W-:-:S08]  /*0a90*/  DFMA R2, -R14, R26, 1 ;  /* 0x3ff000000e02742b */ /* 0x000fd0000000011a */
[----:B------:R-:W-:-:S08]  /*0aa0*/  DFMA R2, R26, R2, R26 ;  /* 0x000000021a02722b */ /* 0x000fd0000000001a */
[----:B------:R-:W-:-:S08]  /*0ab0*/  DMUL R26, R24, R2 ;  /* 0x00000002181a7228 */ /* 0x000fd00000000000 */
[----:B------:R-:W-:-:S08]  /*0ac0*/  DFMA R28, -R14, R26, R24 ;  /* 0x0000001a0e1c722b */ /* 0x000fd00000000118 */
[----:B------:R-:W-:-:S10]  /*0ad0*/  DFMA R2, R2, R28, R26 ;  /* 0x0000001c0202722b */ /* 0x000fd4000000001a */
[----:B------:R-:W-:-:S05]  /*0ae0*/  FFMA R0, RZ, R15, R3 ;  /* 0x0000000fff007223 */ /* 0x000fca0000000003 */
[----:B------:R-:W-:-:S13]  /*0af0*/  FSETP.GT.AND P1, PT, |R0|, 1.469367938527859385e-39, PT ;  /* 0x001000000000780b */ /* 0x000fda0003f24200 */
[----:B------:R-:W-:Y:S05]  /*0b00*/  @P1 BRA P2, `(.L_x_20) ;  /* 0x0000000000181947 */ /* 0x000fea0001000000 */
[----:B------:R-:W-:Y:S01]  /*0b10*/  MOV R2, R14 ;  /* 0x0000000e00027202 */ /* 0x000fe20000000f00 */
[----:B------:R-:W-:Y:S01]  /*0b20*/  IMAD.MOV.U32 R3, RZ, RZ, R15 ;  /* 0x000000ffff037224 */ /* 0x000fe200078e000f */
[----:B------:R-:W-:-:S07]  /*0b30*/  MOV R13, 0xb50 ;  /* 0x00000b50000d7802 */ /* 0x000fce0000000f00 */
[----:B------:R-:W-:Y:S05]  /*0b40*/  CALL.REL.NOINC `($__internal_0_$__cuda_sm20_div_rn_f64_full) ;  /* 0x0000002000087944 */ /* 0x000fea0003c00000 */
[----:B------:R-:W-:Y:S02]  /*0b50*/  IMAD.MOV.U32 R2, RZ, RZ, R30 ;  /* 0x000000ffff027224 */ /* 0x000fe400078e001e */
[----:B------:R-:W-:-:S07]  /*0b60*/  IMAD.MOV.U32 R3, RZ, RZ, R31 ;  /* 0x000000ffff037224 */ /* 0x000fce00078e001f */
.L_x_20:
[----:B------:R-:W-:Y:S05]  /*0b70*/  BSYNC.RECONVERGENT B1 ;  /* 0x0000000000017941 */ /* 0x000fea0003800200 */
.L_x_19:
[----:B------:R-:W-:Y:S01]  /*0b80*/  IADD3 R34, P1, PT, R5, 0x4, RZ ;  /* 0x0000000405227810 */ /* 0x000fe20007f3e0ff */
[----:B------:R-:W-:Y:S01]  /*0b90*/  BSSY.RECONVERGENT B1, `(.L_x_21) ;  /* 0x0000065000017945 */ /* 0x000fe20003800200 */
[----:B------:R-:W-:Y:S01]  /*0ba0*/  DADD R32, R2, R32 ;  /* 0x0000000002207229 */ /* 0x000fe20000000020 */
[----:B------:R-:W-:Y:S01]  /*0bb0*/  MOV R26, 0x1 ;  /* 0x00000001001a7802 */ /* 0x000fe20000000f00 */
[----:B------:R-:W-:Y:S02]  /*0bc0*/  IMAD.MOV.U32 R27, RZ, RZ, RZ ;  /* 0x000000ffff1b7224 */ /* 0x000fe400078e00ff */
[----:B------:R-:W-:Y:S01]  /*0bd0*/  IMAD.X R35, RZ, RZ, R23, P1 ;  /* 0x000000ffff237224 */ /* 0x000fe200008e0617 */
[----:B------:R-:W-:Y:S06]  /*0be0*/  @!P0 BRA `(.L_x_22) ;  /* 0x00000004007c8947 */ /* 0x000fec0003800000 */
[----:B------:R-:W-:Y:S01]  /*0bf0*/  IMAD.MOV.U32 R26, RZ, RZ, 0x1 ;  /* 0x00000001ff1a7424 */ /* 0x000fe200078e00ff */
[----:B------:R-:W-:Y:S01]  /*0c00*/  MOV R27, RZ ;  /* 0x000000ff001b7202 */ /* 0x000fe20000000f00 */
[----:B------:R-:W-:Y:S01]  /*0c10*/  IMAD.MOV.U32 R28, RZ, RZ, 0x10 ;  /* 0x00000010ff1c7424 */ /* 0x000fe200078e00ff */
[----:B------:R-:W-:Y:S01]  /*0c20*/  MOV R31, R6 ;  /* 0x00000006001f7202 */ /* 0x000fe20000000f00 */
[----:B------:R-:W-:Y:S02]  /*0c30*/  IMAD.MOV.U32 R29, RZ, RZ, RZ ;  /* 0x000000ffff1d7224 */ /* 0x000fe400078e00ff */
[----:B------:R-:W-:-:S07]  /*0c40*/  IMAD.MOV.U32 R30, RZ, RZ, R7 ;  /* 0x000000ffff1e7224 */ /* 0x000fce00078e0007 */
.L_x_29:
        /* <DEDUP_REMOVED lines=9> */
[----:B------:R-:W-:Y:S02]  /*0ce0*/  IMAD.MOV.U32 R26, RZ, RZ, R2 ;  /* 0x000000ffff1a7224 */ /* 0x000fe400078e0002 */
        /* <DEDUP_REMOVED lines=12> */
[----:B0-----:R-:W-:Y:S01]  /*0db0*/  IMAD.MOV.U32 R2, RZ, RZ, RZ ;  /* 0x000000ffff027224 */ /* 0x001fe200078e00ff */
[----:B-1----:R-:W-:-:S05]  /*0dc0*/  IADD3 R13, PT, PT, RZ, -R3, RZ ;  /* 0x80000003ff0d7210 */ /* 0x002fca0007ffe0ff */
        /* <DEDUP_REMOVED lines=8> */
[-C--:B------:R-:W-:Y:S02]  /*0e50*/  @P1 IADD3 R26, PT, PT, R26, -R34.reuse, RZ ;  /* 0x800000221a1a1210 */ /* 0x080fe40007ffe0ff */
[----:B------:R-:W-:Y:S01]  /*0e60*/  @!P2 LOP3.LUT R26, RZ, R34, RZ, 0x33, !PT ;  /* 0x00000022ff1aa212 */ /* 0x000fe200078e33ff */
[----:B------:R-:W-:Y:S06]  /*0e70*/  BRA `(.L_x_24) ;  /* 0x0000000000207947 */ /* 0x000fec0003800000 */
.L_x_25:
        /* <DEDUP_REMOVED lines=8> */
.L_x_24:
[----:B------:R-:W-:Y:S05]  /*0f00*/  BSYNC.RECONVERGENT B2 ;  /* 0x0000000000027941 */ /* 0x000fea0003800200 */
.L_x_23:
[-C--:B------:R-:W-:Y:S01]  /*0f10*/  IMAD R0, R29, R28.reuse, RZ ;  /* 0x0000001c1d007224 */ /* 0x080fe200078e02ff */
[----:B------:R-:W-:Y:S01]  /*0f20*/  BSSY.RECONVERGENT B2, `(.L_x_26) ;  /* 0x0000026000027945 */ /* 0x000fe20003800200 */
        /* <DEDUP_REMOVED lines=29> */
.L_x_28:
        /* <DEDUP_REMOVED lines=8> */
.L_x_27:
[----:B------:R-:W-:Y:S05]  /*1180*/  BSYNC.RECONVERGENT B2 ;  /* 0x0000000000027941 */ /* 0x000fea0003800200 */
.L_x_26:
[C---:B------:R-:W-:Y:S02]  /*1190*/  ISETP.GT.U32.AND P1, PT, R30.reuse, 0x1, PT ;  /* 0x000000011e00780c */ /* 0x040fe40003f24070 */
[--C-:B------:R-:W-:Y:S02]  /*11a0*/  SHF.R.U64 R30, R30, 0x1, R31.reuse ;  /* 0x000000011e1e7819 */ /* 0x100fe4000000121f */
[----:B------:R-:W-:Y:S02]  /*11b0*/  ISETP.GT.U32.AND.EX P1, PT, R31, RZ, PT, P1 ;  /* 0x000000ff1f00720c */ /* 0x000fe40003f24110 */
[----:B------:R-:W-:-:S11]  /*11c0*/  SHF.R.U32.HI R31, RZ, 0x1, R31 ;  /* 0x00000001ff1f7819 */ /* 0x000fd6000001161f */
[----:B------:R-:W-:Y:S05]  /*11d0*/  @P1 BRA `(.L_x_29) ;  /* 0xfffffff8009c1947 */ /* 0x000fea000383ffff */
.L_x_22:
[----:B------:R-:W-:Y:S05]  /*11e0*/  BSYNC.RECONVERGENT B1 ;  /* 0x0000000000017941 */ /* 0x000fea0003800200 */
.L_x_21:
[----:B------:R-:W-:Y:S01]  /*11f0*/  LOP3.LUT R0, R27, R35, RZ, 0xfc, !PT ;  /* 0x000000231b007212 */ /* 0x000fe200078efcff */
[----:B------:R-:W-:Y:S03]  /*1200*/  BSSY.RECONVERGENT B1, `(.L_x_30) ;  /* 0x000001e000017945 */ /* 0x000fe60003800200 */
        /* <DEDUP_REMOVED lines=21> */
.L_x_31:
        /* <DEDUP_REMOVED lines=8> */
.L_x_32:
[----:B------:R-:W-:Y:S05]  /*13e0*/  BSYNC.RECONVERGENT B1 ;  /* 0x0000000000017941 */ /* 0x000fea0003800200 */
.L_x_30:
[----:B------:R-:W0:Y:S01]  /*13f0*/  I2F.F64.S64 R2, R34 ;  /* 0x0000002200027312 */ /* 0x000e220000301c00 */
[----:B------:R-:W-:Y:S01]  /*1400*/  HFMA2 R24, -RZ, RZ, 0, 5.9604644775390625e-08 ;  /* 0x00000001ff187431 */ /* 0x000fe200000001ff */
[----:B------:R-:W-:Y:S06]  /*1410*/  BSSY.RECONVERGENT B1, `(.L_x_33) ;  /* 0x0000013000017945 */ /* 0x000fec0003800200 */
[----:B0-----:R-:W0:Y:S02]  /*1420*/  MUFU.RCP64H R25, R3 ;  /* 0x0000000300197308 */ /* 0x001e240000001800 */
[----:B0-----:R-:W-:-:S08]  /*1430*/  DFMA R26, -R2, R24, 1 ;  /* 0x3ff00000021a742b */ /* 0x001fd00000000118 */
[----:B------:R-:W-:-:S08]  /*1440*/  DFMA R26, R26, R26, R26 ;  /* 0x0000001a1a1a722b */ /* 0x000fd0000000001a */
[----:B------:R-:W-:Y:S01]  /*1450*/  DFMA R26, R24, R26, R24 ;  /* 0x0000001a181a722b */ /* 0x000fe20000000018 */
[----:B------:R-:W0:Y:S07]  /*1460*/  I2F.F64.S64 R24, R14 ;  /* 0x0000000e00187312 */ /* 0x000e2e0000301c00 */
[----:B------:R-:W-:-:S08]  /*1470*/  DFMA R28, -R2, R26, 1 ;  /* 0x3ff00000021c742b */ /* 0x000fd0000000011a */
[----:B------:R-:W-:Y:S01]  /*1480*/  DFMA R28, R26, R28, R26 ;  /* 0x0000001c1a1c722b */ /* 0x000fe2000000001a */
[----:B0-----:R-:W-:-:S07]  /*1490*/  FSETP.GEU.AND P2, PT, |R25|, 6.5827683646048100446e-37, PT ;  /* 0x036000001900780b */ /* 0x001fce0003f4e200 */
[----:B------:R-:W-:-:S08]  /*14a0*/  DMUL R26, R24, R28 ;  /* 0x0000001c181a7228 */ /* 0x000fd00000000000 */
[----:B------:R-:W-:-:S08]  /*14b0*/  DFMA R30, -R2, R26, R24 ;  /* 0x0000001a021e722b */ /* 0x000fd00000000118 */
[----:B------:R-:W-:-:S10]  /*14c0*/  DFMA R34, R28, R30, R26 ;  /* 0x0000001e1c22722b */ /* 0x000fd4000000001a */
[----:B------:R-:W-:-:S05]  /*14d0*/  FFMA R0, RZ, R3, R35 ;  /* 0x00000003ff007223 */ /* 0x000fca0000000023 */
[----:B------:R-:W-:-:S13]  /*14e0*/  FSETP.GT.AND P1, PT, |R0|, 1.469367938527859385e-39, PT ;  /* 0x001000000000780b */ /* 0x000fda0003f24200 */
[----:B------:R-:W-:Y:S05]  /*14f0*/  @P1 BRA P2, `(.L_x_34) ;  /* 0x0000000000101947 */ /* 0x000fea0001000000 */
[----:B------:R-:W-:-:S07]  /*1500*/  MOV R13, 0x1520 ;  /* 0x00001520000d7802 */ /* 0x000fce0000000f00 */
[----:B------:R-:W-:Y:S05]  /*1510*/  CALL.REL.NOINC `($__internal_0_$__cuda_sm20_div_rn_f64_full) ;  /* 0x0000001400947944 */ /* 0x000fea0003c00000 */
[----:B------:R-:W-:Y:S02]  /*1520*/  IMAD.MOV.U32 R34, RZ, RZ, R30 ;  /* 0x000000ffff227224 */ /* 0x000fe400078e001e */
[----:B------:R-:W-:-:S07]  /*1530*/  IMAD.MOV.U32 R35, RZ, RZ, R31 ;  /* 0x000000ffff237224 */ /* 0x000fce00078e001f */
.L_x_34:
[----:B------:R-:W-:Y:S05]  /*1540*/  BSYNC.RECONVERGENT B1 ;  /* 0x0000000000017941 */ /* 0x000fea0003800200 */
.L_x_33:
[----:B------:R-:W-:Y:S01]  /*1550*/  IADD3 R30, P1, PT, R5, 0x5, RZ ;  /* 0x00000005051e7810 */ /* 0x000fe20007f3e0ff */
[----:B------:R-:W-:Y:S01]  /*1560*/  BSSY.RECONVERGENT B1, `(.L_x_35) ;  /* 0x0000065000017945 */ /* 0x000fe20003800200 */
[----:B------:R-:W-:Y:S01]  /*1570*/  DADD R34, R34, R20 ;  /* 0x0000000022227229 */ /* 0x000fe20000000014 */
[----:B------:R-:W-:Y:S01]  /*1580*/  IMAD.MOV.U32 R21, RZ, RZ, 0x1 ;  /* 0x00000001ff157424 */ /* 0x000fe200078e00ff */
[----:B------:R-:W-:Y:S01]  /*1590*/  MOV R20, RZ ;  /* 0x000000ff00147202 */ /* 0x000fe20000000f00 */
[----:B------:R-:W-:Y:S01]  /*15a0*/  IMAD.X R31, RZ, RZ, R23, P1 ;  /* 0x000000ffff1f7224 */ /* 0x000fe200008e0617 */
[----:B------:R-:W-:Y:S07]  /*15b0*/  @!P0 BRA `(.L_x_36) ;  /* 0x00000004007c8947 */ /* 0x000fee0003800000 */
[----:B------:R-:W-:Y:S01]  /*15c0*/  IMAD.MOV.U32 R21, RZ, RZ, 0x1 ;  /* 0x00000001ff157424 */ /* 0x000fe200078e00ff */
[----:B------:R-:W-:Y:S01]  /*15d0*/  MOV R27, 0x10 ;  /* 0x00000010001b7802 */ /* 0x000fe20000000f00 */
[----:B------:R-:W-:Y:S02]  /*15e0*/  IMAD.MOV.U32 R20, RZ, RZ, RZ ;  /* 0x000000ffff147224 */ /* 0x000fe400078e00ff */
[----:B------:R-:W-:Y:S02]  /*15f0*/  IMAD.MOV.U32 R26, RZ, RZ, RZ ;  /* 0x000000ffff1a7224 */ /* 0x000fe400078e00ff */
[----:B------:R-:W-:Y:S02]  /*1600*/  IMAD.MOV.U32 R29, RZ, RZ, R7 ;  /* 0x000000ffff1d7224 */ /* 0x000fe400078e0007 */
[----:B------:R-:W-:-:S07]  /*1610*/  IMAD.MOV.U32 R28, RZ, RZ, R6 ;  /* 0x000000ffff1c7224 */ /* 0x000fce00078e0006 */
.L_x_43:
        /* <DEDUP_REMOVED lines=35> */
.L_x_39:
        /* <DEDUP_REMOVED lines=8> */
.L_x_38:
[----:B------:R-:W-:Y:S05]  /*18d0*/  BSYNC.RECONVERGENT B2 ;  /* 0x0000000000027941 */ /* 0x000fea0003800200 */
.L_x_37:
        /* <DEDUP_REMOVED lines=31> */
.L_x_42:
        /* <DEDUP_REMOVED lines=8> */
.L_x_41:
[----:B------:R-:W-:Y:S05]  /*1b50*/  BSYNC.RECONVERGENT B2 ;  /* 0x0000000000027941 */ /* 0x000fea0003800200 */
.L_x_40:
[C---:B------:R-:W-:Y:S02]  /*1b60*/  ISETP.GT.U32.AND P1, PT, R29.reuse, 0x1, PT ;  /* 0x000000011d00780c */ /* 0x040fe40003f24070 */
[--C-:B------:R-:W-:Y:S02]  /*1b70*/  SHF.R.U64 R29, R29, 0x1, R28.reuse ;  /* 0x000000011d1d7819 */ /* 0x100fe4000000121c */
[----:B------:R-:W-:Y:S02]  /*1b80*/  ISETP.GT.U32.AND.EX P1, PT, R28, RZ, PT, P1 ;  /* 0x000000ff1c00720c */ /* 0x000fe40003f24110 */
[----:B------:R-:W-:-:S11]  /*1b90*/  SHF.R.U32.HI R28, RZ, 0x1, R28 ;  /* 0x00000001ff1c7819 */ /* 0x000fd6000001161c */
[----:B------:R-:W-:Y:S05]  /*1ba0*/  @P1 BRA `(.L_x_43) ;  /* 0xfffffff8009c1947 */ /* 0x000fea000383ffff */
.L_x_36:
[----:B------:R-:W-:Y:S05]  /*1bb0*/  BSYNC.RECONVERGENT B1 ;  /* 0x0000000000017941 */ /* 0x000fea0003800200 */
.L_x_35:
        /* <DEDUP_REMOVED lines=23> */
.L_x_45:
        /* <DEDUP_REMOVED lines=8> */
.L_x_46:
[----:B------:R-:W-:Y:S05]  /*1db0*/  BSYNC.RECONVERGENT B1 ;  /* 0x0000000000017941 */ /* 0x000fea0003800200 */
.L_x_44:
[----:B------:R-:W0:Y:S01]  /*1dc0*/  I2F.F64.S64 R2, R30 ;  /* 0x0000001e00027312 */ /* 0x000e220000301c00 */
[----:B------:R-:W-:Y:S01]  /*1dd0*/  IMAD.MOV.U32 R20, RZ, RZ, 0x1 ;  /* 0x00000001ff147424 */ /* 0x000fe200078e00ff */
[----:B------:R-:W-:Y:S06]  /*1de0*/  BSSY.RECONVERGENT B1, `(.L_x_47) ;  /* 0x0000013000017945 */ /* 0x000fec0003800200 */
[----:B0-----:R-:W0:Y:S02]  /*1df0*/  MUFU.RCP64H R21, R3 ;  /* 0x0000000300157308 */ /* 0x001e240000001800 */
[----:B0-----:R-:W-:-:S08]  /*1e00*/  DFMA R24, -R2, R20, 1 ;  /* 0x3ff000000218742b */ /* 0x001fd00000000114 */
[----:B------:R-:W-:-:S08]  /*1e10*/  DFMA R24, R24, R24, R24 ;  /* 0x000000181818722b */ /* 0x000fd00000000018 */
[----:B------:R-:W-:Y:S02]  /*1e20*/  DFMA R20, R20, R24, R20 ;  /* 0x000000181414722b */ /* 0x000fe40000000014 */
[----:B------:R-:W0:Y:S06]  /*1e30*/  I2F.F64.S64 R24, R14 ;  /* 0x0000000e00187312 */ /* 0x000e2c0000301c00 */
        /* <DEDUP_REMOVED lines=11> */
[----:B------:R-:W-:Y:S01]  /*1ef0*/  MOV R26, R30 ;  /* 0x0000001e001a7202 */ /* 0x000fe20000000f00 */
[----:B------:R-:W-:-:S07]  /*1f00*/  IMAD.MOV.U32 R27, RZ, RZ, R31 ;  /* 0x000000ffff1b7224 */ /* 0x000fce00078e001f */
.L_x_48:
[----:B------:R-:W-:Y:S05]  /*1f10*/  BSYNC.RECONVERGENT B1 ;  /* 0x0000000000017941 */ /* 0x000fea0003800200 */
.L_x_47:
[----:B------:R-:W-:Y:S01]  /*1f20*/  IADD3 R22, P1, PT, R5, 0x6, RZ ;  /* 0x0000000605167810 */ /* 0x000fe20007f3e0ff */
[----:B------:R-:W-:Y:S01]  /*1f30*/  BSSY.RECONVERGENT B1, `(.L_x_49) ;  /* 0x0000063000017945 */ /* 0x000fe20003800200 */
[----:B------:R-:W-:Y:S01]  /*1f40*/  DADD R26, R26, R18 ;  /* 0x000000001a1a7229 */ /* 0x000fe20000000012 */
[----:B------:R-:W-:Y:S01]  /*1f50*/  IMAD.MOV.U32 R5, RZ, RZ, RZ ;  /* 0x000000ffff057224 */ /* 0x000fe200078e00ff */
[----:B------:R-:W-:Y:S01]  /*1f60*/  IADD3.X R23, PT, PT, RZ, R23, RZ, P1, !PT ;  /* 0x00000017ff177210 */ /* 0x000fe20000ffe4ff */
[----:B------:R-:W-:Y:S01]  /*1f70*/  IMAD.MOV.U32 R18, RZ, RZ, 0x1 ;  /* 0x00000001ff127424 */ /* 0x000fe200078e00ff */
[----:B------:R-:W-:Y:S07]  /*1f80*/  @!P0 BRA `(.L_x_50) ;  /* 0x0000000400748947 */ /* 0x000fee0003800000 */
[----:B------:R-:W-:Y:S01]  /*1f90*/  IMAD.MOV.U32 R18, RZ, RZ, 0x1 ;  /* 0x00000001ff127424 */ /* 0x000fe200078e00ff */
[----:B------:R-:W-:Y:S01]  /*1fa0*/  MOV R19, RZ ;  /* 0x000000ff00137202 */ /* 0x000fe20000000f00 */
[----:B------:R-:W-:Y:S02]  /*1fb0*/  IMAD.MOV.U32 R5, RZ, RZ, RZ ;  /* 0x000000ffff057224 */ /* 0x000fe400078e00ff */
[----:B------:R-:W-:-:S07]  /*1fc0*/  IMAD.MOV.U32 R20, RZ, RZ, 0x10 ;  /* 0x00000010ff147424 */ /* 0x000fce00078e00ff */
.L_x_57:
        /* <DEDUP_REMOVED lines=17> */
[----:B------:R-:W-:-:S07]  /*20e0*/  ISETP.NE.U32.AND P1, PT, R22, RZ, PT ;  /* 0x000000ff1600720c */ /* 0x000fce0003f25070 */
[----:B0-----:R-:W0:Y:S02]  /*20f0*/  MUFU.RCP R0, R0 ;  /* 0x0000000000007308 */ /* 0x001e240000001000 */
[----:B0-----:R-:W-:-:S06]  /*2100*/  VIADD R2, R0, 0xffffffe ;  /* 0x0ffffffe00027836 */ /* 0x001fcc0000000000 */
[----:B------:R0:W1:Y:S02]  /*2110*/  F2I.FTZ.U32.TRUNC.NTZ R3, R2 ;  /* 0x0000000200037305 */ /* 0x000064000021f000 */
[----:B0-----:R-:W-:Y:S01]  /*2120*/  IMAD.MOV.U32 R2, RZ, RZ, RZ ;  /* 0x000000ffff027224 */ /* 0x001fe200078e00ff */
[----:B-1----:R-:W-:-:S05]  /*2130*/  IADD3 R5, PT, PT, RZ, -R3, RZ ;  /* 0x80000003ff057210 */ /* 0x002fca0007ffe0ff */
[----:B------:R-:W-:-:S04]  /*2140*/  IMAD R5, R5, R22, RZ ;  /* 0x0000001605057224 */ /* 0x000fc800078e02ff */
[----:B------:R-:W-:-:S04]  /*2150*/  IMAD.HI.U32 R3, R3, R5, R2 ;  /* 0x0000000503037227 */ /* 0x000fc800078e0002 */
[----:B------:R-:W-:Y:S02]  /*2160*/  IMAD.MOV.U32 R5, RZ, RZ, RZ ;  /* 0x000000ffff057224 */ /* 0x000fe400078e00ff */
        /* <DEDUP_REMOVED lines=9> */
.L_x_53:
        /* <DEDUP_REMOVED lines=8> */
.L_x_52:
[----:B------:R-:W-:Y:S05]  /*2280*/  BSYNC.RECONVERGENT B2 ;  /* 0x0000000000027941 */ /* 0x000fea0003800200 */
.L_x_51:
        /* <DEDUP_REMOVED lines=31> */
.L_x_56:
        /* <DEDUP_REMOVED lines=8> */
.L_x_55:
[----:B------:R-:W-:Y:S05]  /*2500*/  BSYNC.RECONVERGENT B2 ;  /* 0x0000000000027941 */ /* 0x000fea0003800200 */
.L_x_54:
[C---:B------:R-:W-:Y:S02]  /*2510*/  ISETP.GT.U32.AND P0, PT, R7.reuse, 0x1, PT ;  /* 0x000000010700780c */ /* 0x040fe40003f04070 */
[--C-:B------:R-:W-:Y:S02]  /*2520*/  SHF.R.U64 R7, R7, 0x1, R6.reuse ;  /* 0x0000000107077819 */ /* 0x100fe40000001206 */
[----:B------:R-:W-:Y:S02]  /*2530*/  ISETP.GT.U32.AND.EX P0, PT, R6, RZ, PT, P0 ;  /* 0x000000ff0600720c */ /* 0x000fe40003f04100 */
[----:B------:R-:W-:-:S11]  /*2540*/  SHF.R.U32.HI R6, RZ, 0x1, R6 ;  /* 0x00000001ff067819 */ /* 0x000fd60000011606 */
[----:B------:R-:W-:Y:S05]  /*2550*/  @P0 BRA `(.L_x_57) ;  /* 0xfffffff8009c0947 */ /* 0x000fea000383ffff */
.L_x_50:
[----:B------:R-:W-:Y:S05]  /*2560*/  BSYNC.RECONVERGENT B1 ;  /* 0x0000000000017941 */ /* 0x000fea0003800200 */
.L_x_49:
        /* <DEDUP_REMOVED lines=23> */
.L_x_59:
        /* <DEDUP_REMOVED lines=8> */
.L_x_60:
[----:B------:R-:W-:Y:S05]  /*2760*/  BSYNC.RECONVERGENT B1 ;  /* 0x0000000000017941 */ /* 0x000fea0003800200 */
.L_x_58:
[----:B------:R-:W0:Y:S01]  /*2770*/  I2F.F64.S64 R22, R22 ;  /* 0x0000001600167312 */ /* 0x000e220000301c00 */
[----:B------:R-:W-:Y:S01]  /*2780*/  HFMA2 R2, -RZ, RZ, 0, 5.9604644775390625e-08 ;  /* 0x00000001ff027431 */ /* 0x000fe200000001ff */
        /* <DEDUP_REMOVED lines=15> */
[----:B------:R-:W-:Y:S01]  /*2880*/  IMAD.MOV.U32 R2, RZ, RZ, R22 ;  /* 0x000000ffff027224 */ /* 0x000fe200078e0016 */
[----:B------:R-:W-:Y:S01]  /*2890*/  MOV R13, 0x28c0 ;  /* 0x000028c0000d7802 */ /* 0x000fe20000000f00 */
[----:B------:R-:W-:-:S07]  /*28a0*/  IMAD.MOV.U32 R3, RZ, RZ, R23 ;  /* 0x000000ffff037224 */ /* 0x000fce00078e0017 */
[----:B------:R-:W-:Y:S05]  /*28b0*/  CALL.REL.NOINC `($__internal_0_$__cuda_sm20_div_rn_f64_full) ;  /* 0x0000000000ac7944 */ /* 0x000fea0003c00000 */
[----:B------:R-:W-:Y:S01]  /*28c0*/  IMAD.MOV.U32 R2, RZ, RZ, R30 ;  /* 0x000000ffff027224 */ /* 0x000fe200078e001e */
[----:B------:R-:W-:-:S07]  /*28d0*/  MOV R3, R31 ;  /* 0x0000001f00037202 */ /* 0x000fce0000000f00 */
.L_x_62:
[----:B------:R-:W-:Y:S05]  /*28e0*/  BSYNC.RECONVERGENT B1 ;  /* 0x0000000000017941 */ /* 0x000fea0003800200 */
.L_x_61:
[----:B------:R-:W0:Y:S01]  /*28f0*/  LDCU.64 UR6, c[0x0][0x388] ;  /* 0x00007100ff0677ac */ /* 0x000e220008000a00 */
[----:B------:R-:W-:Y:S01]  /*2900*/  DADD R16, R2, R16 ;  /* 0x0000000002107229 */ /* 0x000fe20000000010 */
[----:B------:R-:W1:Y:S01]  /*2910*/  FRND.F64.TRUNC R14, R32 ;  /* 0x00000020000e7313 */ /* 0x000e62000030d800 */
[C---:B------:R-:W-:Y:S02]  /*2920*/  IADD3 R9, P0, PT, R10.reuse, R9, RZ ;  /* 0x000000090a097210 */ /* 0x040fe40007f1e0ff */
[----:B------:R-:W-:Y:S02]  /*2930*/  LOP3.LUT R13, R33, 0x80000000, RZ, 0xc0, !PT ;  /* 0x80000000210d7812 */ /* 0x000fe400078ec0ff */
[----:B------:R-:W-:Y:S02]  /*2940*/  LEA.HI.X.SX32 R8, R10, R8, 0x1, P0 ;  /* 0x000000080a087211 */ /* 0x000fe400000f0eff */
[----:B------:R-:W-:Y:S01]  /*2950*/  LOP3.LUT R21, R35, 0x80000000, RZ, 0xc0, !PT ;  /* 0x8000000023157812 */ /* 0x000fe200078ec0ff */
[----:B------:R-:W2:Y:S01]  /*2960*/  FRND.F64.TRUNC R4, R26 ;  /* 0x0000001a00047313 */ /* 0x000ea2000030d800 */
[----:B------:R-:W-:Y:S01]  /*2970*/  LOP3.LUT R23, R17, 0x80000000, RZ, 0xc0, !PT ;  /* 0x8000000011177812 */ /* 0x000fe200078ec0ff */
[----:B-1----:R-:W-:-:S06]  /*2980*/  DSETP.NEU.AND P3, PT, R32, R14, PT ;  /* 0x0000000e2000722a */ /* 0x002fcc0003f6d000 */
[----:B------:R-:W1:Y:S01]  /*2990*/  FRND.F64.TRUNC R6, R16 ;  /* 0x0000001000067313 */ /* 0x000e62000030d800 */
[----:B0-----:R-:W-:Y:S01]  /*29a0*/  ISETP.GT.U32.AND P0, PT, R9, UR6, PT ;  /* 0x0000000609007c0c */ /* 0x001fe2000bf04070 */
[----:B------:R-:W-:-:S03]  /*29b0*/  DADD R2, R32, -R14 ;  /* 0x0000000020027229 */ /* 0x000fc6000000080e */
[----:B------:R-:W-:Y:S01]  /*29c0*/  ISETP.GT.AND.EX P0, PT, R8, UR7, PT, P0 ;  /* 0x0000000708007c0c */ /* 0x000fe2000bf04300 */
[C-C-:B--2---:R-:W-:Y:S02]  /*29d0*/  DSETP.NEU.AND P1, PT, R26.reuse, R4.reuse, PT ;  /* 0x000000041a00722a */ /* 0x144fe40003f2d000 */
[----:B------:R-:W0:Y:S01]  /*29e0*/  FRND.F64.TRUNC R18, R34 ;  /* 0x0000002200127313 */ /* 0x000e22000030d800 */
[----:B------:R-:W-:-:S03]  /*29f0*/  DADD R4, R26, -R4 ;  /* 0x000000001a047229 */ /* 0x000fc60000000804 */
[----:B------:R-:W-:Y:S02]  /*2a00*/  FSEL R33, R13, R3, !P3 ;  /* 0x000000030d217208 */ /* 0x000fe40005800000 */
[----:B------:R-:W-:Y:S01]  /*2a10*/  FSEL R32, R2, RZ, P3 ;  /* 0x000000ff02207208 */ /* 0x000fe20001800000 */
[C-C-:B-1----:R-:W-:Y:S02]  /*2a20*/  DSETP.NEU.AND P2, PT, R16.reuse, R6.reuse, PT ;  /* 0x000000061000722a */ /* 0x142fe40003f4d000 */
[----:B------:R-:W-:Y:S02]  /*2a30*/  DADD R6, R16, -R6 ;  /* 0x0000000010067229 */ /* 0x000fe40000000806 */
[C-C-:B0-----:R-:W-:Y:S02]  /*2a40*/  DADD R14, R34.reuse, -R18.reuse ;  /* 0x00000000220e7229 */ /* 0x141fe40000000812 */
[----:B------:R-:W-:Y:S01]  /*2a50*/  DSETP.NEU.AND P4, PT, R34, R18, PT ;  /* 0x000000122200722a */ /* 0x000fe20003f8d000 */
[----:B------:R-:W-:-:S02]  /*2a60*/  LOP3.LUT R19, R27, 0x80000000, RZ, 0xc0, !PT ;  /* 0x800000001b137812 */ /* 0x000fc400078ec0ff */
[----:B------:R-:W-:Y:S02]  /*2a70*/  FSEL R18, R4, RZ, P1 ;  /* 0x000000ff04127208 */ /* 0x000fe40000800000 */
[----:B------:R-:W-:-:S03]  /*2a80*/  FSEL R19, R19, R5, !P1 ;  /* 0x0000000513137208 */ /* 0x000fc60004800000 */
[----:B------:R-:W-:Y:S02]  /*2a90*/  FSEL R21, R21, R15, !P4 ;  /* 0x0000000f15157208 */ /* 0x000fe40006000000 */
[----:B------:R-:W-:Y:S02]  /*2aa0*/  FSEL R20, R14, RZ, P4 ;  /* 0x000000ff0e147208 */ /* 0x000fe40002000000 */
[----:B------:R-:W-:Y:S02]  /*2ab0*/  FSEL R17, R23, R7, !P2 ;  /* 0x0000000717117208 */ /* 0x000fe40005000000 */
[----:B------:R-:W-:Y:S01]  /*2ac0*/  FSEL R16, R6, RZ, P2 ;  /* 0x000000ff06107208 */ /* 0x000fe20001000000 */
[----:B------:R-:W-:Y:S06]  /*2ad0*/  @!P0 BRA `(.L_x_63) ;  /* 0xffffffd400988947 */ /* 0x000fec000383ffff */
.L_x_6:
[----:B------:R-:W-:Y:S05]  /*2ae0*/  BSYNC.RECONVERGENT B0 ;  /* 0x0000000000007941 */ /* 0x000fea0003800200 */
.L_x_5:
[----:B------:R-:W0:Y:S02]  /*2af0*/  LDCU.64 UR6, c[0x0][0x380] ;  /* 0x00007000ff0677ac */ /* 0x000e240008000a00 */
[----:B0-----:R-:W-:-:S04]  /*2b00*/  LEA R2, P0, R12, UR6, 0x5 ;  /* 0x000000060c027c11 */ /* 0x001fc8000f8028ff */
[----:B------:R-:W-:-:S05]  /*2b10*/  LEA.HI.X R3, R12, UR7, R11, 0x5, P0 ;  /* 0x000000070c037c11 */ /* 0x000fca00080f2c0b */
[----:B------:R-:W-:Y:S04]  /*2b20*/  STG.E.64 desc[UR4][R2.64], R32 ;  /* 0x0000002002007986 */ /* 0x000fe8000c101b04 */
[----:B------:R-:W-:Y:S04]  /*2b30*/  STG.E.64 desc[UR4][R2.64+0x8], R20 ;  /* 0x0000081402007986 */ /* 0x000fe8000c101b04 */
[----:B------:R-:W-:Y:S04]  /*2b40*/  STG.E.64 desc[UR4][R2.64+0x10], R18 ;  /* 0x0000101202007986 */ /* 0x000fe8000c101b04 */
[----:B------:R-:W-:Y:S01]  /*2b50*/  STG.E.64 desc[UR4][R2.64+0x18], R16 ;  /* 0x0000181002007986 */ /* 0x000fe2000c101b04 */
[----:B------:R-:W-:Y:S05]  /*2b60*/  EXIT ;  /* 0x000000000000794d */ /* 0x000fea0003800000 */
        .weak           $__internal_0_$__cuda_sm20_div_rn_f64_full
        .type           $__internal_0_$__cuda_sm20_div_rn_f64_full,@function
        .size           $__internal_0_$__cuda_sm20_div_rn_f64_full,($__internal_1_$__cuda_sm20_rem_u64 - $__internal_0_$__cuda_sm20_div_rn_f64_full)
$__internal_0_$__cuda_sm20_div_rn_f64_full:
[C---:B------:R-:W-:Y:S01]  /*2b70*/  FSETP.GEU.AND P1, PT, |R3|.reuse, 1.469367938527859385e-39, PT ;  /* 0x001000000300780b */ /* 0x040fe20003f2e200 */
[----:B------:R-:W-:Y:S01]  /*2b80*/  IMAD.MOV.U32 R14, RZ, RZ, 0x1 ;  /* 0x00000001ff0e7424 */ /* 0x000fe200078e00ff */
[----:B------:R-:W-:Y:S01]  /*2b90*/  LOP3.LUT R38, R3, 0x800fffff, RZ, 0xc0, !PT ;  /* 0x800fffff03267812 */ /* 0x000fe200078ec0ff */
[----:B------:R-:W-:Y:S01]  /*2ba0*/  BSSY.RECONVERGENT B2, `(.L_x_64) ;  /* 0x0000054000027945 */ /* 0x000fe20003800200 */
[C---:B------:R-:W-:Y:S02]  /*2bb0*/  FSETP.GEU.AND P3, PT, |R25|.reuse, 1.469367938527859385e-39, PT ;  /* 0x001000001900780b */ /* 0x040fe40003f6e200 */
[----:B------:R-:W-:Y:S01]  /*2bc0*/  LOP3.LUT R39, R38, 0x3ff00000, RZ, 0xfc, !PT ;  /* 0x3ff0000026277812 */ /* 0x000fe200078efcff */
[----:B------:R-:W-:Y:S01]  /*2bd0*/  IMAD.MOV.U32 R38, RZ, RZ, R2 ;  /* 0x000000ffff267224 */ /* 0x000fe200078e0002 */
[----:B------:R-:W-:Y:S02]  /*2be0*/  LOP3.LUT R4, R25, 0x7ff00000, RZ, 0xc0, !PT ;  /* 0x7ff0000019047812 */ /* 0x000fe400078ec0ff */
[----:B------:R-:W-:-:S03]  /*2bf0*/  LOP3.LUT R29, R3, 0x7ff00000, RZ, 0xc0, !PT ;  /* 0x7ff00000031d7812 */ /* 0x000fc600078ec0ff */
[----:B------:R-:W-:Y:S01]  /*2c00*/  @!P1 DMUL R38, R2, 8.98846567431157953865e+307 ;  /* 0x7fe0000002269828 */ /* 0x000fe20000000000 */
[C---:B------:R-:W-:Y:S01]  /*2c10*/  ISETP.GE.U32.AND P2, PT, R4.reuse, R29, PT ;  /* 0x0000001d0400720c */ /* 0x040fe20003f46070 */
[----:B------:R-:W-:Y:S02]  /*2c20*/  IMAD.MOV.U32 R28, RZ, RZ, R4 ;  /* 0x000000ffff1c7224 */ /* 0x000fe400078e0004 */
[----:B------:R-:W-:Y:S02]  /*2c30*/  @!P3 LOP3.LUT R0, R3, 0x7ff00000, RZ, 0xc0, !PT ;  /* 0x7ff000000300b812 */ /* 0x000fe400078ec0ff */
[----:B------:R-:W0:Y:S02]  /*2c40*/  MUFU.RCP64H R15, R39 ;  /* 0x00000027000f7308 */ /* 0x000e240000001800 */
[----:B------:R-:W-:Y:S01]  /*2c50*/  @!P3 ISETP.GE.U32.AND P4, PT, R4, R0, PT ;  /* 0x000000000400b20c */ /* 0x000fe20003f86070 */
[----:B------:R-:W-:Y:S01]  /*2c60*/  IMAD.MOV.U32 R0, RZ, RZ, 0x1ca00000 ;  /* 0x1ca00000ff007424 */ /* 0x000fe200078e00ff */
[----:B------:R-:W-:-:S04]  /*2c70*/  @!P1 LOP3.LUT R29, R39, 0x7ff00000, RZ, 0xc0, !PT ;  /* 0x7ff00000271d9812 */ /* 0x000fc800078ec0ff */
[----:B------:R-:W-:-:S04]  /*2c80*/  SEL R36, R0, 0x63400000, !P2 ;  /* 0x6340000000247807 */ /* 0x000fc80005000000 */
[----:B------:R-:W-:Y:S02]  /*2c90*/  LOP3.LUT R37, R36, 0x800fffff, R25, 0xf8, !PT ;  /* 0x800fffff24257812 */ /* 0x000fe400078ef819 */
[----:B------:R-:W-:Y:S01]  /*2ca0*/  MOV R36, R24 ;  /* 0x0000001800247202 */ /* 0x000fe20000000f00 */
[----:B0-----:R-:W-:-:S08]  /*2cb0*/  DFMA R30, R14, -R38, 1 ;  /* 0x3ff000000e1e742b */ /* 0x001fd00000000826 */
[----:B------:R-:W-:-:S08]  /*2cc0*/  DFMA R30, R30, R30, R30 ;  /* 0x0000001e1e1e722b */ /* 0x000fd0000000001e */
[----:B------:R-:W-:Y:S01]  /*2cd0*/  DFMA R30, R14, R30, R14 ;  /* 0x0000001e0e1e722b */ /* 0x000fe2000000000e */
[----:B------:R-:W-:-:S04]  /*2ce0*/  @!P3 SEL R14, R0, 0x63400000, !P4 ;  /* 0x63400000000eb807 */ /* 0x000fc80006000000 */
[----:B------:R-:W-:-:S03]  /*2cf0*/  @!P3 LOP3.LUT R14, R14, 0x80000000, R25, 0xf8, !PT ;  /* 0x800000000e0eb812 */ /* 0x000fc600078ef819 */
[----:B------:R-:W-:Y:S01]  /*2d00*/  DFMA R40, R30, -R38, 1 ;  /* 0x3ff000001e28742b */ /* 0x000fe20000000826 */
[----:B------:R-:W-:Y:S01]  /*2d10*/  @!P3 LOP3.LUT R15, R14, 0x100000, RZ, 0xfc, !PT ;  /* 0x001000000e0fb812 */ /* 0x000fe200078efcff */
[----:B------:R-:W-:-:S06]  /*2d20*/  @!P3 IMAD.MOV.U32 R14, RZ, RZ, RZ ;  /* 0x000000ffff0eb224 */ /* 0x000fcc00078e00ff */
[----:B------:R-:W-:Y:S02]  /*2d30*/  DFMA R40, R30, R40, R30 ;  /* 0x000000281e28722b */ /* 0x000fe4000000001e */
[----:B------:R-:W-:-:S08]  /*2d40*/  @!P3 DFMA R36, R36, 2, -R14 ;  /* 0x400000002424b82b */ /* 0x000fd0000000080e */
[----:B------:R-:W-:Y:S02]  /*2d50*/  DMUL R30, R40, R36 ;  /* 0x00000024281e7228 */ /* 0x000fe40000000000 */
[----:B------:R-:W-:-:S06]  /*2d60*/  @!P3 LOP3.LUT R28, R37, 0x7ff00000, RZ, 0xc0, !PT ;  /* 0x7ff00000251cb812 */ /* 0x000fcc00078ec0ff */
[----:B------:R-:W-:-:S08]  /*2d70*/  DFMA R14, R30, -R38, R36 ;  /* 0x800000261e0e722b */ /* 0x000fd00000000024 */
[----:B------:R-:W-:Y:S01]  /*2d80*/  DFMA R14, R40, R14, R30 ;  /* 0x0000000e280e722b */ /* 0x000fe2000000001e */
[----:B------:R-:W-:-:S05]  /*2d90*/  VIADD R30, R28, 0xffffffff ;  /* 0xffffffff1c1e7836 */ /* 0x000fca0000000000 */
[----:B------:R-:W-:Y:S02]  /*2da0*/  ISETP.GT.U32.AND P1, PT, R30, 0x7feffffe, PT ;  /* 0x7feffffe1e00780c */ /* 0x000fe40003f24070 */
[----:B------:R-:W-:-:S04]  /*2db0*/  IADD3 R30, PT, PT, R29, -0x1, RZ ;  /* 0xffffffff1d1e7810 */ /* 0x000fc80007ffe0ff */
[----:B------:R-:W-:-:S13]  /*2dc0*/  ISETP.GT.U32.OR P1, PT, R30, 0x7feffffe, P1 ;  /* 0x7feffffe1e00780c */ /* 0x000fda0000f24470 */
[----:B------:R-:W-:Y:S05]  /*2dd0*/  @P1 BRA `(.L_x_65) ;  /* 0x00000000006c1947 */ /* 0x000fea0003800000 */
[----:B------:R-:W-:-:S04]  /*2de0*/  LOP3.LUT R25, R3, 0x7ff00000, RZ, 0xc0, !PT ;  /* 0x7ff0000003197812 */ /* 0x000fc800078ec0ff */
[CC--:B------:R-:W-:Y:S02]  /*2df0*/  VIADDMNMX R24, R4.reuse, -R25.reuse, 0xb9600000, !PT ;  /* 0xb960000004187446 */ /* 0x0c0fe40007800919 */
[----:B------:R-:W-:Y:S02]  /*2e00*/  ISETP.GE.U32.AND P1, PT, R4, R25, PT ;  /* 0x000000190400720c */ /* 0x000fe40003f26070 */
[----:B------:R-:W-:Y:S02]  /*2e10*/  VIMNMX R24, PT, PT, R24, 0x46a00000, PT ;  /* 0x46a0000018187848 */ /* 0x000fe40003fe0100 */
[----:B------:R-:W-:-:S05]  /*2e20*/  SEL R25, R0, 0x63400000, !P1 ;  /* 0x6340000000197807 */ /* 0x000fca0004800000 */
[----:B------:R-:W-:Y:S02]  /*2e30*/  IMAD.IADD R0, R24, 0x1, -R25 ;  /* 0x0000000118007824 */ /* 0x000fe400078e0a19 */
[----:B------:R-:W-:Y:S02]  /*2e40*/  IMAD.MOV.U32 R24, RZ, RZ, RZ ;  /* 0x000000ffff187224 */ /* 0x000fe400078e00ff */
[----:B------:R-:W-:-:S06]  /*2e50*/  VIADD R25, R0, 0x7fe00000 ;  /* 0x7fe0000000197836 */ /* 0x000fcc0000000000 */
[----:B------:R-:W-:-:S10]  /*2e60*/  DMUL R30, R14, R24 ;  /* 0x000000180e1e7228 */ /* 0x000fd40000000000 */
[----:B------:R-:W-:-:S13]  /*2e70*/  FSETP.GTU.AND P1, PT, |R31|, 1.469367938527859385e-39, PT ;  /* 0x001000001f00780b */ /* 0x000fda0003f2c200 */
[----:B------:R-:W-:Y:S05]  /*2e80*/  @P1 BRA `(.L_x_66) ;  /* 0x0000000000941947 */ /* 0x000fea0003800000 */
[----:B------:R-:W-:Y:S01]  /*2e90*/  DFMA R36, R14, -R38, R36 ;  /* 0x800000260e24722b */ /* 0x000fe20000000024 */
[----:B------:R-:W-:-:S09]  /*2ea0*/  MOV R24, RZ ;  /* 0x000000ff00187202 */ /* 0x000fd20000000f00 */
[C---:B------:R-:W-:Y:S02]  /*2eb0*/  FSETP.NEU.AND P1, PT, R37.reuse, RZ, PT ;  /* 0x000000ff2500720b */ /* 0x040fe40003f2d000 */
[----:B------:R-:W-:-:S04]  /*2ec0*/  LOP3.LUT R4, R37, 0x80000000, R3, 0x48, !PT ;  /* 0x8000000025047812 */ /* 0x000fc800078e4803 */
[----:B------:R-:W-:-:S07]  /*2ed0*/  LOP3.LUT R25, R4, R25, RZ, 0xfc, !PT ;  /* 0x0000001904197212 */ /* 0x000fce00078efcff */
[----:B------:R-:W-:Y:S05]  /*2ee0*/  @!P1 BRA `(.L_x_66) ;  /* 0x00000000007c9947 */ /* 0x000fea0003800000 */
[----:B------:R-:W-:Y:S02]  /*2ef0*/  IMAD.MOV R3, RZ, RZ, -R0 ;  /* 0x000000ffff037224 */ /* 0x000fe400078e0a00 */
[----:B------:R-:W-:-:S06]  /*2f00*/  IMAD.MOV.U32 R2, RZ, RZ, RZ ;  /* 0x000000ffff027224 */ /* 0x000fcc00078e00ff */
[----:B------:R-:W-:Y:S02]  /*2f10*/  DFMA R2, R30, -R2, R14 ;  /* 0x800000021e02722b */ /* 0x000fe4000000000e */
[----:B------:R-:W-:-:S04]  /*2f20*/  DMUL.RP R14, R14, R24 ;  /* 0x000000180e0e7228 */ /* 0x000fc80000008000 */
[----:B------:R-:W-:-:S04]  /*2f30*/  IADD3 R2, PT, PT, -R0, -0x43300000, RZ ;  /* 0xbcd0000000027810 */ /* 0x000fc80007ffe1ff */
[----:B------:R-:W-:Y:S02]  /*2f40*/  FSETP.NEU.AND P1, PT, |R3|, R2, PT ;  /* 0x000000020300720b */ /* 0x000fe40003f2d200 */
[----:B------:R-:W-:Y:S02]  /*2f50*/  LOP3.LUT R3, R15, R4, RZ, 0x3c, !PT ;  /* 0x000000040f037212 */ /* 0x000fe400078e3cff */
[----:B------:R-:W-:Y:S02]  /*2f60*/  FSEL R30, R14, R30, !P1 ;  /* 0x0000001e0e1e7208 */ /* 0x000fe40004800000 */
[----:B------:R-:W-:Y:S01]  /*2f70*/  FSEL R31, R3, R31, !P1 ;  /* 0x0000001f031f7208 */ /* 0x000fe20004800000 */
[----:B------:R-:W-:Y:S06]  /*2f80*/  BRA `(.L_x_66) ;  /* 0x0000000000547947 */ /* 0x000fec0003800000 */
.L_x_65:
[----:B------:R-:W-:-:S14]  /*2f90*/  DSETP.NAN.AND P1, PT, R24, R24, PT ;  /* 0x000000181800722a */ /* 0x000fdc0003f28000 */
[----:B------:R-:W-:Y:S05]  /*2fa0*/  @P1 BRA `(.L_x_67) ;  /* 0x0000000000441947 */ /* 0x000fea0003800000 */
[----:B------:R-:W-:-:S14]  /*2fb0*/  DSETP.NAN.AND P1, PT, R2, R2, PT ;  /* 0x000000020200722a */ /* 0x000fdc0003f28000 */
[----:B------:R-:W-:Y:S05]  /*2fc0*/  @P1 BRA `(.L_x_68) ;  /* 0x0000000000301947 */ /* 0x000fea0003800000 */
[----:B------:R-:W-:Y:S01]  /*2fd0*/  ISETP.NE.AND P1, PT, R28, R29, PT ;  /* 0x0000001d1c00720c */ /* 0x000fe20003f25270 */
[----:B------:R-:W-:Y:S01]  /*2fe0*/  IMAD.MOV.U32 R30, RZ, RZ, 0x0 ;  /* 0x00000000ff1e7424 */ /* 0x000fe200078e00ff */
[----:B------:R-:W-:-:S11]  /*2ff0*/  MOV R31, 0xfff80000 ;  /* 0xfff80000001f7802 */ /* 0x000fd60000000f00 */
[----:B------:R-:W-:Y:S05]  /*3000*/  @!P1 BRA `(.L_x_66) ;  /* 0x0000000000349947 */ /* 0x000fea0003800000 */
[----:B------:R-:W-:Y:S02]  /*3010*/  ISETP.NE.AND P1, PT, R28, 0x7ff00000, PT ;  /* 0x7ff000001c00780c */ /* 0x000fe40003f25270 */
[----:B------:R-:W-:Y:S02]  /*3020*/  LOP3.LUT R31, R25, 0x80000000, R3, 0x48, !PT ;  /* 0x80000000191f7812 */ /* 0x000fe400078e4803 */
[----:B------:R-:W-:-:S13]  /*3030*/  ISETP.EQ.OR P1, PT, R29, RZ, !P1 ;  /* 0x000000ff1d00720c */ /* 0x000fda0004f22670 */
[----:B------:R-:W-:Y:S01]  /*3040*/  @P1 LOP3.LUT R0, R31, 0x7ff00000, RZ, 0xfc, !PT ;  /* 0x7ff000001f001812 */ /* 0x000fe200078efcff */
[----:B------:R-:W-:Y:S02]  /*3050*/  @!P1 IMAD.MOV.U32 R30, RZ, RZ, RZ ;  /* 0x000000ffff1e9224 */ /* 0x000fe400078e00ff */
[----:B------:R-:W-:Y:S02]  /*3060*/  @P1 IMAD.MOV.U32 R30, RZ, RZ, RZ ;  /* 0x000000ffff1e1224 */ /* 0x000fe400078e00ff */
[----:B------:R-:W-:Y:S01]  /*3070*/  @P1 IMAD.MOV.U32 R31, RZ, RZ, R0 ;  /* 0x000000ffff1f1224 */ /* 0x000fe200078e0000 */
[----:B------:R-:W-:Y:S06]  /*3080*/  BRA `(.L_x_66) ;  /* 0x0000000000147947 */ /* 0x000fec0003800000 */
.L_x_68:
[----:B------:R-:W-:Y:S02]  /*3090*/  LOP3.LUT R31, R3, 0x80000, RZ, 0xfc, !PT ;  /* 0x00080000031f7812 */ /* 0x000fe400078efcff */
[----:B------:R-:W-:Y:S01]  /*30a0*/  MOV R30, R2 ;  /* 0x00000002001e7202 */ /* 0x000fe20000000f00 */
[----:B------:R-:W-:Y:S06]  /*30b0*/  BRA `(.L_x_66) ;  /* 0x0000000000087947 */ /* 0x000fec0003800000 */
.L_x_67:
[----:B------:R-:W-:Y:S01]  /*30c0*/  LOP3.LUT R31, R25, 0x80000, RZ, 0xfc, !PT ;  /* 0x00080000191f7812 */ /* 0x000fe200078efcff */
[----:B------:R-:W-:-:S07]  /*30d0*/  IMAD.MOV.U32 R30, RZ, RZ, R24 ;  /* 0x000000ffff1e7224 */ /* 0x000fce00078e0018 */
.L_x_66:
[----:B------:R-:W-:Y:S05]  /*30e0*/  BSYNC.RECONVERGENT B2 ;  /* 0x0000000000027941 */ /* 0x000fea0003800200 */
.L_x_64:
[----:B------:R-:W-:Y:S02]  /*30f0*/  IMAD.MOV.U32 R2, RZ, RZ, R13 ;  /* 0x000000ffff027224 */ /* 0x000fe400078e000d */
[----:B------:R-:W-:-:S04]  /*3100*/  IMAD.MOV.U32 R3, RZ, RZ, 0x0 ;  /* 0x00000000ff037424 */ /* 0x000fc800078e00ff */
[----:B------:R-:W-:Y:S05]  /*3110*/  RET.REL.NODEC R2 `(_Z9bbpKernelP2sJl) ;  /* 0xffffffcc02b87950 */ /* 0x000fea0003c3ffff */
        .weak           $__internal_1_$__cuda_sm20_rem_u64
        .type           $__internal_1_$__cuda_sm20_rem_u64,@function
        .size           $__internal_1_$__cuda_sm20_rem_u64,(.L_x_71 - $__internal_1_$__cuda_sm20_rem_u64)
$__internal_1_$__cuda_sm20_rem_u64:
[----:B------:R-:W-:Y:S01]  /*3120*/  MOV R14, R2 ;  /* 0x00000002000e7202 */ /* 0x000fe20000000f00 */
[----:B------:R-:W-:-:S05]  /*3130*/  IMAD.MOV.U32 R15, RZ, RZ, R0 ;  /* 0x000000ffff0f7224 */ /* 0x000fca00078e0000 */
[----:B------:R-:W0:Y:S08]  /*3140*/  I2F.U64.RP R14, R14 ;  /* 0x0000000e000e7312 */ /* 0x000e300000309000 */
[----:B0-----:R-:W0:Y:S02]  /*3150*/  MUFU.RCP R14, R14 ;  /* 0x0000000e000e7308 */ /* 0x001e240000001000 */
[----:B0-----:R-:W-:-:S06]  /*3160*/  VIADD R14, R14, 0x1ffffffe ;  /* 0x1ffffffe0e0e7836 */ /* 0x001fcc0000000000 */
[----:B------:R-:W0:Y:S02]  /*3170*/  F2I.U64.TRUNC R38, R14 ;  /* 0x0000000e00267311 */ /* 0x000e24000020d800 */
[----:B0-----:R-:W-:Y:S01]  /*3180*/  IMAD.WIDE.U32 R24, R38, R2, RZ ;  /* 0x0000000226187225 */ /* 0x001fe200078e00ff */
[----:B------:R-:W-:-:S03]  /*3190*/  MOV R37, R38 ;  /* 0x0000002600257202 */ /* 0x000fc60000000f00 */
[----:B------:R-:W-:Y:S01]  /*31a0*/  IMAD R14, R38, R0, R25 ;  /* 0x00000000260e7224 */ /* 0x000fe200078e0219 */
[----:B------:R-:W-:-:S03]  /*31b0*/  IADD3 R24, P1, PT, RZ, -R24, RZ ;  /* 0x80000018ff187210 */ /* 0x000fc60007f3e0ff */
[----:B------:R-:W-:Y:S02]  /*31c0*/  IMAD R14, R39, R2, R14 ;  /* 0x00000002270e7224 */ /* 0x000fe400078e020e */
[----:B------:R-:W-:-:S04]  /*31d0*/  IMAD.HI.U32 R36, R38, R24, RZ ;  /* 0x0000001826247227 */ /* 0x000fc800078e00ff */
[----:B------:R-:W-:-:S04]  /*31e0*/  IMAD.X R14, RZ, RZ, ~R14, P1 ;  /* 0x000000ffff0e7224 */ /* 0x000fc800008e0e0e */
[----:B------:R-:W-:-:S04]  /*31f0*/  IMAD.WIDE.U32 R36, P1, R38, R14, R36 ;  /* 0x0000000e26247225 */ /* 0x000fc80007820024 */
[C---:B------:R-:W-:Y:S02]  /*3200*/  IMAD R15, R39.reuse, R14, RZ ;  /* 0x0000000e270f7224 */ /* 0x040fe400078e02ff */
[----:B------:R-:W-:-:S04]  /*3210*/  IMAD.HI.U32 R24, P2, R39, R24, R36 ;  /* 0x0000001827187227 */ /* 0x000fc80007840024 */
[----:B------:R-:W-:Y:S01]  /*3220*/  IMAD.HI.U32 R14, R39, R14, RZ ;  /* 0x0000000e270e7227 */ /* 0x000fe200078e00ff */
[----:B------:R-:W-:-:S03]  /*3230*/  IADD3 R37, P3, PT, R15, R24, RZ ;  /* 0x000000180f257210 */ /* 0x000fc60007f7e0ff */
[----:B------:R-:W-:Y:S02]  /*3240*/  IMAD.X R14, R14, 0x1, R39, P1 ;  /* 0x000000010e0e7824 */ /* 0x000fe400008e0627 */
[----:B------:R-:W-:-:S03]  /*3250*/  IMAD.WIDE.U32 R24, R37, R2, RZ ;  /* 0x0000000225187225 */ /* 0x000fc600078e00ff */
[----:B------:R-:W-:Y:S01]  /*3260*/  IADD3.X R14, PT, PT, RZ, RZ, R14, P3, P2 ;  /* 0x000000ffff0e7210 */ /* 0x000fe20001fe440e */
        /* <DEDUP_REMOVED lines=8> */
[----:B------:R-:W-:Y:S02]  /*32f0*/  HFMA2 R37, -RZ, RZ, 0, 0 ;  /* 0x00000000ff257431 */ /* 0x000fe400000001ff */
[----:B------:R-:W-:Y:S01]  /*3300*/  IMAD.HI.U32 R15, R14, R15, RZ ;  /* 0x0000000f0e0f7227 */ /* 0x000fe200078e00ff */
[----:B------:R-:W-:-:S03]  /*3310*/  IADD3 R24, P3, PT, R25, R24, RZ ;  /* 0x0000001819187210 */ /* 0x000fc60007f7e0ff */
[----:B------:R-:W-:Y:S02]  /*3320*/  IMAD.X R14, R15, 0x1, R14, P1 ;  /* 0x000000010f0e7824 */ /* 0x000fe400008e060e */
[----:B------:R-:W-:-:S03]  /*3330*/  IMAD.HI.U32 R36, R24, R4, RZ ;  /* 0x0000000418247227 */ /* 0x000fc600078e00ff */
[----:B------:R-:W-:Y:S01]  /*3340*/  IADD3.X R14, PT, PT, RZ, RZ, R14, P3, P2 ;  /* 0x000000ffff0e7210 */ /* 0x000fe20001fe440e */
[----:B------:R-:W-:-:S04]  /*3350*/  IMAD.WIDE.U32 R24, R24, R3, R36 ;  /* 0x0000000318187225 */ /* 0x000fc800078e0024 */
[C---:B------:R-:W-:Y:S02]  /*3360*/  IMAD R15, R14.reuse, R3, RZ ;  /* 0x000000030e0f7224 */ /* 0x040fe400078e02ff */
[----:B------:R-:W-:-:S04]  /*3370*/  IMAD.HI.U32 R24, P1, R14, R4, R24 ;  /* 0x000000040e187227 */ /* 0x000fc80007820018 */
[----:B------:R-:W-:Y:S01]  /*3380*/  IMAD.HI.U32 R14, R14, R3, RZ ;  /* 0x000000030e0e7227 */ /* 0x000fe200078e00ff */
[----:B------:R-:W-:-:S03]  /*3390*/  IADD3 R15, P2, PT, R15, R24, RZ ;  /* 0x000000180f0f7210 */ /* 0x000fc60007f5e0ff */
[----:B------:R-:W-:Y:S02]  /*33a0*/  IMAD.X R14, RZ, RZ, R14, P1 ;  /* 0x000000ffff0e7224 */ /* 0x000fe400008e060e */
[----:B------:R-:W-:-:S04]  /*33b0*/  IMAD.WIDE.U32 R24, R15, R2, RZ ;  /* 0x000000020f187225 */ /* 0x000fc800078e00ff */
[----:B------:R-:W-:Y:S01]  /*33c0*/  IMAD.X R14, RZ, RZ, R14, P2 ;  /* 0x000000ffff0e7224 */ /* 0x000fe200010e060e */
[----:B------:R-:W-:Y:S01]  /*33d0*/  IADD3 R4, P2, PT, -R24, R4, RZ ;  /* 0x0000000418047210 */ /* 0x000fe20007f5e1ff */
[----:B------:R-:W-:-:S03]  /*33e0*/  IMAD R15, R15, R0, R25 ;  /* 0x000000000f0f7224 */ /* 0x000fc600078e0219 */
[-C--:B------:R-:W-:Y:S01]  /*33f0*/  ISETP.GE.U32.AND P1, PT, R4, R2.reuse, PT ;  /* 0x000000020400720c */ /* 0x080fe20003f26070 */
[----:B------:R-:W-:-:S05]  /*3400*/  IMAD R14, R14, R2, R15 ;  /* 0x000000020e0e7224 */ /* 0x000fca00078e020f */
[----:B------:R-:W-:Y:S02]  /*3410*/  IADD3.X R3, PT, PT, ~R14, R3, RZ, P2, !PT ;  /* 0x000000030e037210 */ /* 0x000fe400017fe5ff */
[----:B------:R-:W-:Y:S02]  /*3420*/  IADD3 R15, P2, PT, -R2, R4, RZ ;  /* 0x00000004020f7210 */ /* 0x000fe40007f5e1ff */
[----:B------:R-:W-:-:S03]  /*3430*/  ISETP.GE.U32.AND.EX P1, PT, R3, R0, PT, P1 ;  /* 0x000000000300720c */ /* 0x000fc60003f26110 */
[--C-:B------:R-:W-:Y:S01]  /*3440*/  IMAD.X R14, R3, 0x1, ~R0.reuse, P2 ;  /* 0x00000001030e7824 */ /* 0x100fe200010e0e00 */
[----:B------:R-:W-:Y:S02]  /*3450*/  SEL R15, R15, R4, P1 ;  /* 0x000000040f0f7207 */ /* 0x000fe40000800000 */
[----:B------:R-:W-:Y:S02]  /*3460*/  ISETP.NE.U32.AND P2, PT, R2, RZ, PT ;  /* 0x000000ff0200720c */ /* 0x000fe40003f45070 */
[----:B------:R-:W-:Y:S02]  /*3470*/  SEL R14, R14, R3, P1 ;  /* 0x000000030e0e7207 */ /* 0x000fe40000800000 */
[----:B------:R-:W-:Y:S02]  /*3480*/  IADD3 R3, P3, PT, -R2, R15, RZ ;  /* 0x0000000f02037210 */ /* 0x000fe40007f7e1ff */
[----:B------:R-:W-:Y:S02]  /*3490*/  ISETP.GE.U32.AND P1, PT, R15, R2, PT ;  /* 0x000000020f00720c */ /* 0x000fe40003f26070 */
[----:B------:R-:W-:Y:S01]  /*34a0*/  ISETP.NE.AND.EX P2, PT, R0, RZ, PT, P2 ;  /* 0x000000ff0000720c */ /* 0x000fe20003f45320 */
[C---:B------:R-:W-:Y:S01]  /*34b0*/  IMAD.X R2, R14.reuse, 0x1, ~R0, P3 ;  /* 0x000000010e027824 */ /* 0x040fe200018e0e00 */
[----:B------:R-:W-:-:S04]  /*34c0*/  ISETP.GE.U32.AND.EX P1, PT, R14, R0, PT, P1 ;  /* 0x000000000e00720c */ /* 0x000fc80003f26110 */
[----:B------:R-:W-:Y:S01]  /*34d0*/  SEL R3, R3, R15, P1 ;  /* 0x0000000f03037207 */ /* 0x000fe20000800000 */
[----:B------:R-:W-:Y:S01]  /*34e0*/  IMAD.MOV.U32 R15, RZ, RZ, 0x0 ;  /* 0x00000000ff0f7424 */ /* 0x000fe200078e00ff */
[----:B------:R-:W-:Y:S02]  /*34f0*/  SEL R2, R2, R14, P1 ;  /* 0x0000000e02027207 */ /* 0x000fe40000800000 */
[----:B------:R-:W-:Y:S02]  /*3500*/  MOV R14, R13 ;  /* 0x0000000d000e7202 */ /* 0x000fe40000000f00 */
[----:B------:R-:W-:Y:S02]  /*3510*/  SEL R3, R3, 0xffffffff, P2 ;  /* 0xffffffff03037807 */ /* 0x000fe40001000000 */
[----:B------:R-:W-:Y:S01]  /*3520*/  SEL R2, R2, 0xffffffff, P2 ;  /* 0xffffffff02027807 */ /* 0x000fe20001000000 */
[----:B------:R-:W-:Y:S06]  /*3530*/  RET.REL.NODEC R14 `(_Z9bbpKernelP2sJl) ;  /* 0xffffffc80eb07950 */ /* 0x000fec0003c3ffff */
.L_x_69:
        /* <DEDUP_REMOVED lines=12> */
.L_x_71:


//--------------------- .nv.global.init           --------------------------
	.section	.nv.global.init,"aw",@progbits
	.align	8
.nv.global.init:
	.type		baseSystem,@object
	.size		baseSystem,(.L_0 - baseSystem)
baseSystem:
        /*0000*/ 	.byte	0x10, 0x00, 0x00, 0x00, 0x00, 0x00, 0x00, 0x00
.L_0:


//--------------------- .nv.shared.reserved.0     --------------------------
	.section	.nv.shared.reserved.0,"aw",@nobits
	.weak		__nv_reservedSMEM_offset_0_alias
	.size		__nv_reservedSMEM_offset_0_alias, 0, 64
	.other		__nv_reservedSMEM_offset_0_alias,@"STO_CUDA_RESERVED_SHARED STV_DEFAULT"
__nv_reservedSMEM_offset_0_alias:
	.zero		0
	.zero		64


//--------------------- .nv.constant0._Z14reduceSJKernelP2sJii --------------------------
	.section	.nv.constant0._Z14reduceSJKernelP2sJii,"a",@progbits
	.sectionflags	@""
	.align	4
.nv.constant0._Z14reduceSJKernelP2sJii:
	.zero		912


//--------------------- .nv.constant0._Z9bbpKernelP2sJl --------------------------
	.section	.nv.constant0._Z9bbpKernelP2sJl,"a",@progbits
	.sectionflags	@""
	.align	4
.nv.constant0._Z9bbpKernelP2sJl:
	.zero		912


//--------------------- SYMBOLS --------------------------

	.type		.nv.reservedSmem.offset0,@object
	.size		.nv.reservedSmem.offset0,0x4
